	.target	sm_90a

	.elftype	@"ET_EXEC"


//--------------------- .note.nv.tkinfo           --------------------------
	.section	.note.nv.tkinfo,"",@"SHT_NOTE"
	.sectionflags	@"SHF_NOTE_NV_TKINFO"
	.tkinfo
        /*0018*/ 	.word	0x00000002
        /*0030*/ 	.string	""
        /*0030*/ 	.string	"ptxas"
        /*0030*/ 	.string	"Cuda compilation tools, release 13.0, V13.0.88"
        /*0030*/ 	.string	"Build cuda_13.0.r13.0/compiler.36424714_0"
        /*0030*/ 	.string	"-arch sm_90a -m 64 "



//--------------------- .note.nv.cuinfo           --------------------------
	.section	.note.nv.cuinfo,"",@"SHT_NOTE"
	.sectionflags	@"SHF_NOTE_NV_CUINFO"
        /*0018*/ 	.short	0x0002
        /*001a*/ 	.short	0x005a
        /*001c*/ 	.short	0x0082
	.zero		2


//--------------------- .nv.info                  --------------------------
	.section	.nv.info,"",@"SHT_CUDA_INFO"
	.align	4


	//----- nvinfo : EIATTR_REGCOUNT
	.align		4
        /*0000*/ 	.byte	0x04, 0x2f
        /*0002*/ 	.short	(.L_12 - .L_11)
	.align		4
.L_11:
        /*0004*/ 	.word	index@(_ZN7cutlass13device_kernelINS_4gemm6kernel13GemmUniversalIN4cute5tupleIJiiiiEEENS1_10collective13CollectiveMmaINS1_37MainloopSm90TmaGmmaWarpSpecializedFP8ILi4ENS5_IJNS4_1CILi2EEESB_NSA_ILi1EEEEEENS1_32KernelTmaWarpSpecializedPingpongEEENS5_IJNSA_ILi64EEESG_NSA_ILi32EEEEEENS_12float_e4m3_tENS5_IJlSC_lEEESJ_SK_NS4_8TiledMMAINS4_8MMA_AtomIJNS4_4SM904GMMA30MMA_64x64x32_F32E4M3E4M3_SS_TNILNSO_7ScaleInE1ELSQ_1EEEEEENS4_6LayoutINS5_IJSC_SC_SC_EEENS5_IJNSA_ILi0EEESV_SV_EEEEENS5_IJNS4_10UnderscoreESY_SY_EEEEENS4_23SM90_TMA_LOAD_MULTICASTENS4_14ComposedLayoutINS4_7SwizzleILi1ELi4ELi3EEENS4_18smem_ptr_flag_bitsILi8EEENST_INS5_IJNSA_ILi8EEESH_EEENS5_IJSH_SC_EEEEEEEvNS4_8identityES11_S1B_vS1C_EENS_8epilogue10collective6detail29Sm90TmaWarpSpecializedAdapterINS1F_15DefaultEpilogueISJ_SK_SK_NS1E_6thread17LinearCombinationISJ_Li1EffLNS1J_9ScaleType4KindE0ELNS_15FloatRoundStyleE2ESJ_EENS1_15EpilogueDefaultEEEEEvvEEEEvNT_6ParamsE)
        /*0008*/ 	.word	0x000000a8


	//----- nvinfo : EIATTR_FRAME_SIZE
	.align		4
.L_12:
        /*000c*/ 	.byte	0x04, 0x11
        /*000e*/ 	.short	(.L_14 - .L_13)
	.align		4
.L_13:
        /*0010*/ 	.word	index@(_ZN7cutlass13device_kernelINS_4gemm6kernel13GemmUniversalIN4cute5tupleIJiiiiEEENS1_10collective13CollectiveMmaINS1_37MainloopSm90TmaGmmaWarpSpecializedFP8ILi4ENS5_IJNS4_1CILi2EEESB_NSA_ILi1EEEEEENS1_32KernelTmaWarpSpecializedPingpongEEENS5_IJNSA_ILi64EEESG_NSA_ILi32EEEEEENS_12float_e4m3_tENS5_IJlSC_lEEESJ_SK_NS4_8TiledMMAINS4_8MMA_AtomIJNS4_4SM904GMMA30MMA_64x64x32_F32E4M3E4M3_SS_TNILNSO_7ScaleInE1ELSQ_1EEEEEENS4_6LayoutINS5_IJSC_SC_SC_EEENS5_IJNSA_ILi0EEESV_SV_EEEEENS5_IJNS4_10UnderscoreESY_SY_EEEEENS4_23SM90_TMA_LOAD_MULTICASTENS4_14ComposedLayoutINS4_7SwizzleILi1ELi4ELi3EEENS4_18smem_ptr_flag_bitsILi8EEENST_INS5_IJNSA_ILi8EEESH_EEENS5_IJSH_SC_EEEEEEEvNS4_8identityES11_S1B_vS1C_EENS_8epilogue10collective6detail29Sm90TmaWarpSpecializedAdapterINS1F_15DefaultEpilogueISJ_SK_SK_NS1E_6thread17LinearCombinationISJ_Li1EffLNS1J_9ScaleType4KindE0ELNS_15FloatRoundStyleE2ESJ_EENS1_15EpilogueDefaultEEEEEvvEEEEvNT_6ParamsE)
        /*0014*/ 	.word	0x00000000


	//----- nvinfo : EIATTR_MIN_STACK_SIZE
	.align		4
.L_14:
        /*0018*/ 	.byte	0x04, 0x12
        /*001a*/ 	.short	(.L_16 - .L_15)
	.align		4
.L_15:
        /*001c*/ 	.word	index@(_ZN7cutlass13device_kernelINS_4gemm6kernel13GemmUniversalIN4cute5tupleIJiiiiEEENS1_10collective13CollectiveMmaINS1_37MainloopSm90TmaGmmaWarpSpecializedFP8ILi4ENS5_IJNS4_1CILi2EEESB_NSA_ILi1EEEEEENS1_32KernelTmaWarpSpecializedPingpongEEENS5_IJNSA_ILi64EEESG_NSA_ILi32EEEEEENS_12float_e4m3_tENS5_IJlSC_lEEESJ_SK_NS4_8TiledMMAINS4_8MMA_AtomIJNS4_4SM904GMMA30MMA_64x64x32_F32E4M3E4M3_SS_TNILNSO_7ScaleInE1ELSQ_1EEEEEENS4_6LayoutINS5_IJSC_SC_SC_EEENS5_IJNSA_ILi0EEESV_SV_EEEEENS5_IJNS4_10UnderscoreESY_SY_EEEEENS4_23SM90_TMA_LOAD_MULTICASTENS4_14ComposedLayoutINS4_7SwizzleILi1ELi4ELi3EEENS4_18smem_ptr_flag_bitsILi8EEENST_INS5_IJNSA_ILi8EEESH_EEENS5_IJSH_SC_EEEEEEEvNS4_8identityES11_S1B_vS1C_EENS_8epilogue10collective6detail29Sm90TmaWarpSpecializedAdapterINS1F_15DefaultEpilogueISJ_SK_SK_NS1E_6thread17LinearCombinationISJ_Li1EffLNS1J_9ScaleType4KindE0ELNS_15FloatRoundStyleE2ESJ_EENS1_15EpilogueDefaultEEEEEvvEEEEvNT_6ParamsE)
        /*0020*/ 	.word	0x00000000
.L_16:


//--------------------- .nv.compat                --------------------------
	.section	.nv.compat,"",@"SHT_CUDA_COMPAT_INFO"
	.align	4
        /*0000*/ 	.byte	0x02, 0x09, 0x01, 0x00, 0x02, 0x02, 0x04, 0x00, 0x02, 0x05, 0x05, 0x00, 0x03, 0x07, 0x01, 0x01
        /*0010*/ 	.byte	0x02, 0x03, 0x01, 0x00, 0x02, 0x06, 0x01, 0x00, 0x04, 0x0b, 0x08, 0x00, 0x00, 0x00, 0x00, 0x00
        /*0020*/ 	.byte	0x00, 0x00, 0x00, 0x00


//--------------------- .nv.info._ZN7cutlass13device_kernelINS_4gemm6kernel13GemmUniversalIN4cute5tupleIJiiiiEEENS1_10collective13CollectiveMmaINS1_37MainloopSm90TmaGmmaWarpSpecializedFP8ILi4ENS5_IJNS4_1CILi2EEESB_NSA_ILi1EEEEEENS1_32KernelTmaWarpSpecializedPingpongEEENS5_IJNSA_ILi64EEESG_NSA_ILi32EEEEEENS_12float_e4m3_tENS5_IJlSC_lEEESJ_SK_NS4_8TiledMMAINS4_8MMA_AtomIJNS4_4SM904GMMA30MMA_64x64x32_F32E4M3E4M3_SS_TNILNSO_7ScaleInE1ELSQ_1EEEEEENS4_6LayoutINS5_IJSC_SC_SC_EEENS5_IJNSA_ILi0EEESV_SV_EEEEENS5_IJNS4_10UnderscoreESY_SY_EEEEENS4_23SM90_TMA_LOAD_MULTICASTENS4_14ComposedLayoutINS4_7SwizzleILi1ELi4ELi3EEENS4_18smem_ptr_flag_bitsILi8EEENST_INS5_IJNSA_ILi8EEESH_EEENS5_IJSH_SC_EEEEEEEvNS4_8identityES11_S1B_vS1C_EENS_8epilogue10collective6detail29Sm90TmaWarpSpecializedAdapterINS1F_15DefaultEpilogueISJ_SK_SK_NS1E_6thread17LinearCombinationISJ_Li1EffLNS1J_9ScaleType4KindE0ELNS_15FloatRoundStyleE2ESJ_EENS1_15EpilogueDefaultEEEEEvvEEEEvNT_6ParamsE --------------------------
	.section	.nv.info._ZN7cutlass13device_kernelINS_4gemm6kernel13GemmUniversalIN4cute5tupleIJiiiiEEENS1_10collective13CollectiveMmaINS1_37MainloopSm90TmaGmmaWarpSpecializedFP8ILi4ENS5_IJNS4_1CILi2EEESB_NSA_ILi1EEEEEENS1_32KernelTmaWarpSpecializedPingpongEEENS5_IJNSA_ILi64EEESG_NSA_ILi32EEEEEENS_12float_e4m3_tENS5_IJlSC_lEEESJ_SK_NS4_8TiledMMAINS4_8MMA_AtomIJNS4_4SM904GMMA30MMA_64x64x32_F32E4M3E4M3_SS_TNILNSO_7ScaleInE1ELSQ_1EEEEEENS4_6LayoutINS5_IJSC_SC_SC_EEENS5_IJNSA_ILi0EEESV_SV_EEEEENS5_IJNS4_10UnderscoreESY_SY_EEEEENS4_23SM90_TMA_LOAD_MULTICASTENS4_14ComposedLayoutINS4_7SwizzleILi1ELi4ELi3EEENS4_18smem_ptr_flag_bitsILi8EEENST_INS5_IJNSA_ILi8EEESH_EEENS5_IJSH_SC_EEEEEEEvNS4_8identityES11_S1B_vS1C_EENS_8epilogue10collective6detail29Sm90TmaWarpSpecializedAdapterINS1F_15DefaultEpilogueISJ_SK_SK_NS1E_6thread17LinearCombinationISJ_Li1EffLNS1J_9ScaleType4KindE0ELNS_15FloatRoundStyleE2ESJ_EENS1_15EpilogueDefaultEEEEEvvEEEEvNT_6ParamsE,"",@"SHT_CUDA_INFO"
	.sectionflags	@""
	.align	4


	//----- nvinfo : EIATTR_CUDA_API_VERSION
	.align		4
        /*0000*/ 	.byte	0x04, 0x37
        /*0002*/ 	.short	(.L_18 - .L_17)
.L_17:
        /*0004*/ 	.word	0x00000082


	//----- nvinfo : EIATTR_KPARAM_INFO
	.align		4
.L_18:
        /*0008*/ 	.byte	0x04, 0x17
        /*000a*/ 	.short	(.L_20 - .L_19)
.L_19:
        /*000c*/ 	.word	0x00000000
        /*0010*/ 	.short	0x0000
        /*0012*/ 	.short	0x0070
        /*0014*/ 	.byte	0x00, 0xf0, 0x01, 0x10


	//----- nvinfo : EIATTR_SPARSE_MMA_MASK
	.align		4
.L_20:
        /*0018*/ 	.byte	0x03, 0x50
        /*001a*/ 	.short	0x0000


	//----- nvinfo : EIATTR_MAXREG_COUNT
	.align		4
        /*001c*/ 	.byte	0x03, 0x1b
        /*001e*/ 	.short	0x00a8


	//----- nvinfo : EIATTR_NUM_BARRIERS
	.align		4
        /*0020*/ 	.byte	0x02, 0x4c
        /*0022*/ 	.byte	0x01
	.zero		1


	//----- nvinfo : EIATTR_MERCURY_ISA_VERSION
	.align		4
        /*0024*/ 	.byte	0x03, 0x5f
        /*0026*/ 	.short	0x0101


	//----- nvinfo : EIATTR_INT_WARP_WIDE_INSTR_OFFSETS
	.align		4
        /*0028*/ 	.byte	0x04, 0x31
        /*002a*/ 	.short	(.L_22 - .L_21)


	//   ....[0]....
.L_21:
        /*002c*/ 	.word	0x00000580


	//   ....[1]....
        /*0030*/ 	.word	0x000005f0


	//   ....[2]....
        /*0034*/ 	.word	0x00000690


	//   ....[3]....
        /*0038*/ 	.word	0x000006a0


	//   ....[4]....
        /*003c*/ 	.word	0x000006b0


	//   ....[5]....
        /*0040*/ 	.word	0x000006d0


	//   ....[6]....
        /*0044*/ 	.word	0x000007f0


	//   ....[7]....
        /*0048*/ 	.word	0x00000800


	//   ....[8]....
        /*004c*/ 	.word	0x00002800


	//----- nvinfo : EIATTR_COOP_GROUP_MASK_REGIDS
	.align		4
.L_22:
        /*0050*/ 	.byte	0x04, 0x29
        /*0052*/ 	.short	(.L_24 - .L_23)


	//   ....[0]....
.L_23:
        /*0054*/ 	.word	0xffffffff


	//   ....[1]....
        /*0058*/ 	.word	0xffffffff


	//   ....[2]....
        /*005c*/ 	.word	0xffffffff


	//   ....[3]....
        /*0060*/ 	.word	0xffffffff


	//   ....[4]....
        /*0064*/ 	.word	0xffffffff


	//   ....[5]....
        /*0068*/ 	.word	0xffffffff


	//   ....[6]....
        /*006c*/ 	.word	0xffffffff


	//----- nvinfo : EIATTR_COOP_GROUP_INSTR_OFFSETS
	.align		4
.L_24:
        /*0070*/ 	.byte	0x04, 0x28
        /*0072*/ 	.short	(.L_26 - .L_25)


	//   ....[0]....
.L_25:
        /*0074*/ 	.word	0x00000050


	//   ....[1]....
        /*0078*/ 	.word	0x00000080


	//   ....[2]....
        /*007c*/ 	.word	0x00000180


	//   ....[3]....
        /*0080*/ 	.word	0x000003a0


	//   ....[4]....
        /*0084*/ 	.word	0x000003e0


	//   ....[5]....
        /*0088*/ 	.word	0x00000490


	//   ....[6]....
        /*008c*/ 	.word	0x00000980


	//----- nvinfo : EIATTR_REG_RECONFIG
	.align		4
.L_26:
        /*0090*/ 	.byte	0x01, 0x54
	.zero		2


	//----- nvinfo : EIATTR_MBARRIER_INSTR_OFFSETS
	.align		4
        /*0094*/ 	.byte	0x04, 0x39
        /*0096*/ 	.short	(.L_28 - .L_27)


	//   ....[0]....
.L_27:
        /*0098*/ 	.word	0x00000300
        /*009c*/ 	.word	0x000000ff
        /*00a0*/ 	.word	0x00000000
        /*00a4*/ 	.short	0x0100
        /*00a6*/ 	.byte	0x0a
	.zero		1


	//   ....[1]....
        /*00a8*/ 	.word	0x00000310
        /*00ac*/ 	.word	0x000000ff
        /*00b0*/ 	.word	0x00000020
        /*00b4*/ 	.short	0x0100
        /*00b6*/ 	.byte	0x0a
	.zero		1


	//   ....[2]....
        /*00b8*/ 	.word	0x00000320
        /*00bc*/ 	.word	0x000000ff
        /*00c0*/ 	.word	0x00000008
        /*00c4*/ 	.short	0x0100
        /*00c6*/ 	.byte	0x0a
	.zero		1


	//   ....[3]....
        /*00c8*/ 	.word	0x00000330
        /*00cc*/ 	.word	0x000000ff
        /*00d0*/ 	.word	0x00000028
        /*00d4*/ 	.short	0x0100
        /*00d6*/ 	.byte	0x0a
	.zero		1


	//   ....[4]....
        /*00d8*/ 	.word	0x00000340
        /*00dc*/ 	.word	0x000000ff
        /*00e0*/ 	.word	0x00000010
        /*00e4*/ 	.short	0x0100
        /*00e6*/ 	.byte	0x0a
	.zero		1


	//   ....[5]....
        /*00e8*/ 	.word	0x00000350
        /*00ec*/ 	.word	0x000000ff
        /*00f0*/ 	.word	0x00000030
        /*00f4*/ 	.short	0x0100
        /*00f6*/ 	.byte	0x0a
	.zero		1


	//   ....[6]....
        /*00f8*/ 	.word	0x00000360
        /*00fc*/ 	.word	0x000000ff
        /*0100*/ 	.word	0x00000018
        /*0104*/ 	.short	0x0100
        /*0106*/ 	.byte	0x0a
	.zero		1


	//   ....[7]....
        /*0108*/ 	.word	0x00000370
        /*010c*/ 	.word	0x000000ff
        /*0110*/ 	.word	0x00000038
        /*0114*/ 	.short	0x0100
        /*0116*/ 	.byte	0x0a
	.zero		1


	//   ....[8]....
        /*0118*/ 	.word	0x00000840
        /*011c*/ 	.word	0x000000ff
        /*0120*/ 	.word	0x00000070
        /*0124*/ 	.short	0x0100
        /*0126*/ 	.byte	0x0e
	.zero		1


	//   ....[9]....
        /*0128*/ 	.word	0x00000890
        /*012c*/ 	.word	0x000000ff
        /*0130*/ 	.word	0x00000078
        /*0134*/ 	.short	0x0100
        /*0136*/ 	.byte	0x0e
	.zero		1


	//   ....[10]....
        /*0138*/ 	.word	0x000008c0
        /*013c*/ 	.word	0x000000ff
        /*0140*/ 	.word	0x00000050
        /*0144*/ 	.short	0x0100
        /*0146*/ 	.byte	0x0f
	.zero		1


	//   ....[11]....
        /*0148*/ 	.word	0x00000910
        /*014c*/ 	.word	0x000000ff
        /*0150*/ 	.word	0x00000058
        /*0154*/ 	.short	0x0100
        /*0156*/ 	.byte	0x0f
	.zero		1


	//   ....[12]....
        /*0158*/ 	.word	0x00000920
        /*015c*/ 	.word	0x000000ff
        /*0160*/ 	.word	0x00000060
        /*0164*/ 	.short	0x0100
        /*0166*/ 	.byte	0x0f
	.zero		1


	//   ....[13]....
        /*0168*/ 	.word	0x00000930
        /*016c*/ 	.word	0x000000ff
        /*0170*/ 	.word	0x00000068
        /*0174*/ 	.short	0x0100
        /*0176*/ 	.byte	0x0f
	.zero		1


	//   ....[14]....
        /*0178*/ 	.word	0x000017d0
        /*017c*/ 	.word	0x00000011
        /*0180*/ 	.word	0xfffffff8
        /*0184*/ 	.short	0x010a
        /*0186*/ 	.byte	0x3f
	.zero		1


	//   ....[15]....
        /*0188*/ 	.word	0x00001ab0
        /*018c*/ 	.word	0x000000ff
        /*0190*/ 	.word	0x00000000
        /*0194*/ 	.short	0x010a
        /*0196*/ 	.byte	0x04
	.zero		1


	//   ....[16]....
        /*0198*/ 	.word	0x00001af0
        /*019c*/ 	.word	0x000000ff
        /*01a0*/ 	.word	0x00000000
        /*01a4*/ 	.short	0x010a
        /*01a6*/ 	.byte	0x04
	.zero		1


	//   ....[17]....
        /*01a8*/ 	.word	0x00002020
        /*01ac*/ 	.word	0x000000ff
        /*01b0*/ 	.word	0x00000000
        /*01b4*/ 	.short	0x010a
        /*01b6*/ 	.byte	0x08
	.zero		1


	//   ....[18]....
        /*01b8*/ 	.word	0x00002060
        /*01bc*/ 	.word	0x000000ff
        /*01c0*/ 	.word	0x00000000
        /*01c4*/ 	.short	0x010a
        /*01c6*/ 	.byte	0x08
	.zero		1


	//   ....[19]....
        /*01c8*/ 	.word	0x00002400
        /*01cc*/ 	.word	0x0000000f
        /*01d0*/ 	.word	0x00000000
        /*01d4*/ 	.short	0x0101
        /*01d6*/ 	.byte	0x3f
	.zero		1


	//   ....[20]....
        /*01d8*/ 	.word	0x00002770
        /*01dc*/ 	.word	0x00000057
        /*01e0*/ 	.word	0x00000000
        /*01e4*/ 	.short	0x0101
        /*01e6*/ 	.byte	0x21
	.zero		1


	//   ....[21]....
        /*01e8*/ 	.word	0x00002880
        /*01ec*/ 	.word	0x0000000d
        /*01f0*/ 	.word	0x00000000
        /*01f4*/ 	.short	0x0101
        /*01f6*/ 	.byte	0x3f
	.zero		1


	//   ....[22]....
        /*01f8*/ 	.word	0x000028f0
        /*01fc*/ 	.word	0x00000011
        /*0200*/ 	.word	0x00000008
        /*0204*/ 	.short	0x010a
        /*0206*/ 	.byte	0x3f
	.zero		1


	//   ....[23]....
        /*0208*/ 	.word	0x000050d0
        /*020c*/ 	.word	0x00000012
        /*0210*/ 	.word	0x00000000
        /*0214*/ 	.short	0x0101
        /*0216*/ 	.byte	0x21
	.zero		1


	//   ....[24]....
        /*0218*/ 	.word	0x00005c60
        /*021c*/ 	.word	0x0000000d
        /*0220*/ 	.word	0x00000020
        /*0224*/ 	.short	0x010a
        /*0226*/ 	.byte	0x3f
	.zero		1


	//   ....[25]....
        /*0228*/ 	.word	0x00006030
        /*022c*/ 	.word	0x00000003
        /*0230*/ 	.word	0x00000078
        /*0234*/ 	.short	0x0101
        /*0236*/ 	.byte	0x3f
	.zero		1


	//   ....[26]....
        /*0238*/ 	.word	0x000067c0
        /*023c*/ 	.word	0x00000005
        /*0240*/ 	.word	0x00000000
        /*0244*/ 	.short	0x010a
        /*0246*/ 	.byte	0x3f
	.zero		1


	//   ....[27]....
        /*0248*/ 	.word	0x00006840
        /*024c*/ 	.word	0x00000007
        /*0250*/ 	.word	0x00000000
        /*0254*/ 	.short	0x010a
        /*0256*/ 	.byte	0x3f
	.zero		1


	//   ....[28]....
        /*0258*/ 	.word	0x000068d0
        /*025c*/ 	.word	0x00000006
        /*0260*/ 	.word	0x00000000
        /*0264*/ 	.short	0x010a
        /*0266*/ 	.byte	0x3f
	.zero		1


	//   ....[29]....
        /*0268*/ 	.word	0x00006960
        /*026c*/ 	.word	0x00000003
        /*0270*/ 	.word	0x00000000
        /*0274*/ 	.short	0x010a
        /*0276*/ 	.byte	0x3f
	.zero		1


	//   ....[30]....
        /*0278*/ 	.word	0x000069c0
        /*027c*/ 	.word	0x00000011
        /*0280*/ 	.word	0xfffffff8
        /*0284*/ 	.short	0x010a
        /*0286*/ 	.byte	0x3f
	.zero		1


	//   ....[31]....
        /*0288*/ 	.word	0x00006a20
        /*028c*/ 	.word	0x0000000d
        /*0290*/ 	.word	0x00000000
        /*0294*/ 	.short	0x010a
        /*0296*/ 	.byte	0x3f
	.zero		1


	//   ....[32]....
        /*0298*/ 	.word	0x00006a80
        /*029c*/ 	.word	0x0000000f
        /*02a0*/ 	.word	0x00000000
        /*02a4*/ 	.short	0x010a
        /*02a6*/ 	.byte	0x3f
	.zero		1


	//   ....[33]....
        /*02a8*/ 	.word	0x00006ad0
        /*02ac*/ 	.word	0x00000011
        /*02b0*/ 	.word	0x00000008
        /*02b4*/ 	.short	0x010a
        /*02b6*/ 	.byte	0x3f
	.zero		1


	//   ....[34]....
        /*02b8*/ 	.word	0x00006ba0
        /*02bc*/ 	.word	0x0000000d
        /*02c0*/ 	.word	0x00000020
        /*02c4*/ 	.short	0x010a
        /*02c6*/ 	.byte	0x3f
	.zero		1


	//   ....[35]....
        /*02c8*/ 	.word	0x00006c80
        /*02cc*/ 	.word	0x00000005
        /*02d0*/ 	.word	0x00000000
        /*02d4*/ 	.short	0x010a
        /*02d6*/ 	.byte	0x3f
	.zero		1


	//   ....[36]....
        /*02d8*/ 	.word	0x00006cd0
        /*02dc*/ 	.word	0x00000007
        /*02e0*/ 	.word	0x00000000
        /*02e4*/ 	.short	0x010a
        /*02e6*/ 	.byte	0x3f
	.zero		1


	//   ....[37]....
        /*02e8*/ 	.word	0x00006d20
        /*02ec*/ 	.word	0x00000006
        /*02f0*/ 	.word	0x00000000
        /*02f4*/ 	.short	0x010a
        /*02f6*/ 	.byte	0x3f
	.zero		1


	//----- nvinfo : EIATTR_NUM_MBARRIERS
	.align		4
.L_28:
        /*02f8*/ 	.byte	0x03, 0x38
        /*02fa*/ 	.short	0x000e


	//----- nvinfo : EIATTR_EXIT_INSTR_OFFSETS
	.align		4
        /*02fc*/ 	.byte	0x04, 0x1c
        /*02fe*/ 	.short	(.L_30 - .L_29)


	//   ....[0]....
.L_29:
        /*0300*/ 	.word	0x00001440


	//   ....[1]....
        /*0304*/ 	.word	0x000014a0


	//   ....[2]....
        /*0308*/ 	.word	0x00005880


	//   ....[3]....
        /*030c*/ 	.word	0x000058b0


	//   ....[4]....
        /*0310*/ 	.word	0x000069b0


	//----- nvinfo : EIATTR_MAX_THREADS
	.align		4
.L_30:
        /*0314*/ 	.byte	0x04, 0x05
        /*0316*/ 	.short	(.L_32 - .L_31)
.L_31:
        /*0318*/ 	.word	0x00000180
        /*031c*/ 	.word	0x00000001
        /*0320*/ 	.word	0x00000001


	//----- nvinfo : EIATTR_CRS_STACK_SIZE
	.align		4
.L_32:
        /*0324*/ 	.byte	0x04, 0x1e
        /*0326*/ 	.short	(.L_34 - .L_33)
.L_33:
        /*0328*/ 	.word	0x00000000


	//----- nvinfo : EIATTR_CBANK_PARAM_SIZE
	.align		4
.L_34:
        /*032c*/ 	.byte	0x03, 0x19
        /*032e*/ 	.short	0x0470


	//----- nvinfo : EIATTR_PARAM_CBANK
	.align		4
        /*0330*/ 	.byte	0x04, 0x0a
        /*0332*/ 	.short	(.L_36 - .L_35)
	.align		4
.L_35:
        /*0334*/ 	.word	index@(.nv.constant0._ZN7cutlass13device_kernelINS_4gemm6kernel13GemmUniversalIN4cute5tupleIJiiiiEEENS1_10collective13CollectiveMmaINS1_37MainloopSm90TmaGmmaWarpSpecializedFP8ILi4ENS5_IJNS4_1CILi2EEESB_NSA_ILi1EEEEEENS1_32KernelTmaWarpSpecializedPingpongEEENS5_IJNSA_ILi64EEESG_NSA_ILi32EEEEEENS_12float_e4m3_tENS5_IJlSC_lEEESJ_SK_NS4_8TiledMMAINS4_8MMA_AtomIJNS4_4SM904GMMA30MMA_64x64x32_F32E4M3E4M3_SS_TNILNSO_7ScaleInE1ELSQ_1EEEEEENS4_6LayoutINS5_IJSC_SC_SC_EEENS5_IJNSA_ILi0EEESV_SV_EEEEENS5_IJNS4_10UnderscoreESY_SY_EEEEENS4_23SM90_TMA_LOAD_MULTICASTENS4_14ComposedLayoutINS4_7SwizzleILi1ELi4ELi3EEENS4_18smem_ptr_flag_bitsILi8EEENST_INS5_IJNSA_ILi8EEESH_EEENS5_IJSH_SC_EEEEEEEvNS4_8identityES11_S1B_vS1C_EENS_8epilogue10collective6detail29Sm90TmaWarpSpecializedAdapterINS1F_15DefaultEpilogueISJ_SK_SK_NS1E_6thread17LinearCombinationISJ_Li1EffLNS1J_9ScaleType4KindE0ELNS_15FloatRoundStyleE2ESJ_EENS1_15EpilogueDefaultEEEEEvvEEEEvNT_6ParamsE)
        /*0338*/ 	.short	0x0210
        /*033a*/ 	.short	0x0470


	//----- nvinfo : EIATTR_SW_WAR
	.align		4
.L_36:
        /*033c*/ 	.byte	0x04, 0x36
        /*033e*/ 	.short	(.L_38 - .L_37)
.L_37:
        /*0340*/ 	.word	0x00000008
.L_38:


//--------------------- .nv.callgraph             --------------------------
	.section	.nv.callgraph,"",@"SHT_CUDA_CALLGRAPH"
	.align	4
	.sectionentsize	8
	.align		4
        /*0000*/ 	.word	0x00000000
	.align		4
        /*0004*/ 	.word	0xffffffff
	.align		4
        /*0008*/ 	.word	0x00000000
	.align		4
        /*000c*/ 	.word	0xfffffffe
	.align		4
        /*0010*/ 	.word	0x00000000
	.align		4
        /*0014*/ 	.word	0xfffffffd
	.align		4
        /*0018*/ 	.word	0x00000000
	.align		4
        /*001c*/ 	.word	0xfffffffc


//--------------------- .nv.constant4             --------------------------
	.section	.nv.constant4,"a",@progbits
	.align	8
	.align		8
.nv.constant4:
        /*0000*/ 	.dword	_ZN39_INTERNAL_1d6dde47_4_k_cu_03fcf675_38174cuda3std3__45__cpo5beginE
	.align		8
        /*0008*/ 	.dword	_ZN39_INTERNAL_1d6dde47_4_k_cu_03fcf675_38174cuda3std3__45__cpo3endE
	.align		8
        /*0010*/ 	.dword	_ZN39_INTERNAL_1d6dde47_4_k_cu_03fcf675_38174cuda3std3__45__cpo6cbeginE
	.align		8
        /*0018*/ 	.dword	_ZN39_INTERNAL_1d6dde47_4_k_cu_03fcf675_38174cuda3std3__45__cpo4cendE
	.align		8
        /*0020*/ 	.dword	_ZN39_INTERNAL_1d6dde47_4_k_cu_03fcf675_38174cuda3std3__441_GLOBAL__N__1d6dde47_4_k_cu_03fcf675_38176ignoreE
	.align		8
        /*0028*/ 	.dword	_ZN39_INTERNAL_1d6dde47_4_k_cu_03fcf675_38174cuda3std3__419piecewise_constructE
	.align		8
        /*0030*/ 	.dword	_ZN39_INTERNAL_1d6dde47_4_k_cu_03fcf675_38174cuda3std3__48in_placeE
	.align		8
        /*0038*/ 	.dword	_ZN39_INTERNAL_1d6dde47_4_k_cu_03fcf675_38174cuda3std6ranges3__45__cpo4swapE
	.align		8
        /*0040*/ 	.dword	_ZN39_INTERNAL_1d6dde47_4_k_cu_03fcf675_38174cuda3std6ranges3__45__cpo9iter_moveE
	.align		8
        /*0048*/ 	.dword	_ZN39_INTERNAL_1d6dde47_4_k_cu_03fcf675_38174cute7productE
	.align		8
        /*0050*/ 	.dword	_ZN39_INTERNAL_1d6dde47_4_k_cu_03fcf675_38174cute1_E


//--------------------- .text._ZN7cutlass13device_kernelINS_4gemm6kernel13GemmUniversalIN4cute5tupleIJiiiiEEENS1_10collective13CollectiveMmaINS1_37MainloopSm90TmaGmmaWarpSpecializedFP8ILi4ENS5_IJNS4_1CILi2EEESB_NSA_ILi1EEEEEENS1_32KernelTmaWarpSpecializedPingpongEEENS5_IJNSA_ILi64EEESG_NSA_ILi32EEEEEENS_12float_e4m3_tENS5_IJlSC_lEEESJ_SK_NS4_8TiledMMAINS4_8MMA_AtomIJNS4_4SM904GMMA30MMA_64x64x32_F32E4M3E4M3_SS_TNILNSO_7ScaleInE1ELSQ_1EEEEEENS4_6LayoutINS5_IJSC_SC_SC_EEENS5_IJNSA_ILi0EEESV_SV_EEEEENS5_IJNS4_10UnderscoreESY_SY_EEEEENS4_23SM90_TMA_LOAD_MULTICASTENS4_14ComposedLayoutINS4_7SwizzleILi1ELi4ELi3EEENS4_18smem_ptr_flag_bitsILi8EEENST_INS5_IJNSA_ILi8EEESH_EEENS5_IJSH_SC_EEEEEEEvNS4_8identityES11_S1B_vS1C_EENS_8epilogue10collective6detail29Sm90TmaWarpSpecializedAdapterINS1F_15DefaultEpilogueISJ_SK_SK_NS1E_6thread17LinearCombinationISJ_Li1EffLNS1J_9ScaleType4KindE0ELNS_15FloatRoundStyleE2ESJ_EENS1_15EpilogueDefaultEEEEEvvEEEEvNT_6ParamsE --------------------------
	.section	.text._ZN7cutlass13device_kernelINS_4gemm6kernel13GemmUniversalIN4cute5tupleIJiiiiEEENS1_10collective13CollectiveMmaINS1_37MainloopSm90TmaGmmaWarpSpecializedFP8ILi4ENS5_IJNS4_1CILi2EEESB_NSA_ILi1EEEEEENS1_32KernelTmaWarpSpecializedPingpongEEENS5_IJNSA_ILi64EEESG_NSA_ILi32EEEEEENS_12float_e4m3_tENS5_IJlSC_lEEESJ_SK_NS4_8TiledMMAINS4_8MMA_AtomIJNS4_4SM904GMMA30MMA_64x64x32_F32E4M3E4M3_SS_TNILNSO_7ScaleInE1ELSQ_1EEEEEENS4_6LayoutINS5_IJSC_SC_SC_EEENS5_IJNSA_ILi0EEESV_SV_EEEEENS5_IJNS4_10UnderscoreESY_SY_EEEEENS4_23SM90_TMA_LOAD_MULTICASTENS4_14ComposedLayoutINS4_7SwizzleILi1ELi4ELi3EEENS4_18smem_ptr_flag_bitsILi8EEENST_INS5_IJNSA_ILi8EEESH_EEENS5_IJSH_SC_EEEEEEEvNS4_8identityES11_S1B_vS1C_EENS_8epilogue10collective6detail29Sm90TmaWarpSpecializedAdapterINS1F_15DefaultEpilogueISJ_SK_SK_NS1E_6thread17LinearCombinationISJ_Li1EffLNS1J_9ScaleType4KindE0ELNS_15FloatRoundStyleE2ESJ_EENS1_15EpilogueDefaultEEEEEvvEEEEvNT_6ParamsE,"ax",@progbits
	.align	128
.text._ZN7cutlass13device_kernelINS_4gemm6kernel13GemmUniversalIN4cute5tupleIJiiiiEEENS1_10collective13CollectiveMmaINS1_37MainloopSm90TmaGmmaWarpSpecializedFP8ILi4ENS5_IJNS4_1CILi2EEESB_NSA_ILi1EEEEEENS1_32KernelTmaWarpSpecializedPingpongEEENS5_IJNSA_ILi64EEESG_NSA_ILi32EEEEEENS_12float_e4m3_tENS5_IJlSC_lEEESJ_SK_NS4_8TiledMMAINS4_8MMA_AtomIJNS4_4SM904GMMA30MMA_64x64x32_F32E4M3E4M3_SS_TNILNSO_7ScaleInE1ELSQ_1EEEEEENS4_6LayoutINS5_IJSC_SC_SC_EEENS5_IJNSA_ILi0EEESV_SV_EEEEENS5_IJNS4_10UnderscoreESY_SY_EEEEENS4_23SM90_TMA_LOAD_MULTICASTENS4_14ComposedLayoutINS4_7SwizzleILi1ELi4ELi3EEENS4_18smem_ptr_flag_bitsILi8EEENST_INS5_IJNSA_ILi8EEESH_EEENS5_IJSH_SC_EEEEEEEvNS4_8identityES11_S1B_vS1C_EENS_8epilogue10collective6detail29Sm90TmaWarpSpecializedAdapterINS1F_15DefaultEpilogueISJ_SK_SK_NS1E_6thread17LinearCombinationISJ_Li1EffLNS1J_9ScaleType4KindE0ELNS_15FloatRoundStyleE2ESJ_EENS1_15EpilogueDefaultEEEEEvvEEEEvNT_6ParamsE:
        .type           _ZN7cutlass13device_kernelINS_4gemm6kernel13GemmUniversalIN4cute5tupleIJiiiiEEENS1_10collective13CollectiveMmaINS1_37MainloopSm90TmaGmmaWarpSpecializedFP8ILi4ENS5_IJNS4_1CILi2EEESB_NSA_ILi1EEEEEENS1_32KernelTmaWarpSpecializedPingpongEEENS5_IJNSA_ILi64EEESG_NSA_ILi32EEEEEENS_12float_e4m3_tENS5_IJlSC_lEEESJ_SK_NS4_8TiledMMAINS4_8MMA_AtomIJNS4_4SM904GMMA30MMA_64x64x32_F32E4M3E4M3_SS_TNILNSO_7ScaleInE1ELSQ_1EEEEEENS4_6LayoutINS5_IJSC_SC_SC_EEENS5_IJNSA_ILi0EEESV_SV_EEEEENS5_IJNS4_10UnderscoreESY_SY_EEEEENS4_23SM90_TMA_LOAD_MULTICASTENS4_14ComposedLayoutINS4_7SwizzleILi1ELi4ELi3EEENS4_18smem_ptr_flag_bitsILi8EEENST_INS5_IJNSA_ILi8EEESH_EEENS5_IJSH_SC_EEEEEEEvNS4_8identityES11_S1B_vS1C_EENS_8epilogue10collective6detail29Sm90TmaWarpSpecializedAdapterINS1F_15DefaultEpilogueISJ_SK_SK_NS1E_6thread17LinearCombinationISJ_Li1EffLNS1J_9ScaleType4KindE0ELNS_15FloatRoundStyleE2ESJ_EENS1_15EpilogueDefaultEEEEEvvEEEEvNT_6ParamsE,@function
        .size           _ZN7cutlass13device_kernelINS_4gemm6kernel13GemmUniversalIN4cute5tupleIJiiiiEEENS1_10collective13CollectiveMmaINS1_37MainloopSm90TmaGmmaWarpSpecializedFP8ILi4ENS5_IJNS4_1CILi2EEESB_NSA_ILi1EEEEEENS1_32KernelTmaWarpSpecializedPingpongEEENS5_IJNSA_ILi64EEESG_NSA_ILi32EEEEEENS_12float_e4m3_tENS5_IJlSC_lEEESJ_SK_NS4_8TiledMMAINS4_8MMA_AtomIJNS4_4SM904GMMA30MMA_64x64x32_F32E4M3E4M3_SS_TNILNSO_7ScaleInE1ELSQ_1EEEEEENS4_6LayoutINS5_IJSC_SC_SC_EEENS5_IJNSA_ILi0EEESV_SV_EEEEENS5_IJNS4_10UnderscoreESY_SY_EEEEENS4_23SM90_TMA_LOAD_MULTICASTENS4_14ComposedLayoutINS4_7SwizzleILi1ELi4ELi3EEENS4_18smem_ptr_flag_bitsILi8EEENST_INS5_IJNSA_ILi8EEESH_EEENS5_IJSH_SC_EEEEEEEvNS4_8identityES11_S1B_vS1C_EENS_8epilogue10collective6detail29Sm90TmaWarpSpecializedAdapterINS1F_15DefaultEpilogueISJ_SK_SK_NS1E_6thread17LinearCombinationISJ_Li1EffLNS1J_9ScaleType4KindE0ELNS_15FloatRoundStyleE2ESJ_EENS1_15EpilogueDefaultEEEEEvvEEEEvNT_6ParamsE,(.L_x_143 - _ZN7cutlass13device_kernelINS_4gemm6kernel13GemmUniversalIN4cute5tupleIJiiiiEEENS1_10collective13CollectiveMmaINS1_37MainloopSm90TmaGmmaWarpSpecializedFP8ILi4ENS5_IJNS4_1CILi2EEESB_NSA_ILi1EEEEEENS1_32KernelTmaWarpSpecializedPingpongEEENS5_IJNSA_ILi64EEESG_NSA_ILi32EEEEEENS_12float_e4m3_tENS5_IJlSC_lEEESJ_SK_NS4_8TiledMMAINS4_8MMA_AtomIJNS4_4SM904GMMA30MMA_64x64x32_F32E4M3E4M3_SS_TNILNSO_7ScaleInE1ELSQ_1EEEEEENS4_6LayoutINS5_IJSC_SC_SC_EEENS5_IJNSA_ILi0EEESV_SV_EEEEENS5_IJNS4_10UnderscoreESY_SY_EEEEENS4_23SM90_TMA_LOAD_MULTICASTENS4_14ComposedLayoutINS4_7SwizzleILi1ELi4ELi3EEENS4_18smem_ptr_flag_bitsILi8EEENST_INS5_IJNSA_ILi8EEESH_EEENS5_IJSH_SC_EEEEEEEvNS4_8identityES11_S1B_vS1C_EENS_8epilogue10collective6detail29Sm90TmaWarpSpecializedAdapterINS1F_15DefaultEpilogueISJ_SK_SK_NS1E_6thread17LinearCombinationISJ_Li1EffLNS1J_9ScaleType4KindE0ELNS_15FloatRoundStyleE2ESJ_EENS1_15EpilogueDefaultEEEEEvvEEEEvNT_6ParamsE)
        .other          _ZN7cutlass13device_kernelINS_4gemm6kernel13GemmUniversalIN4cute5tupleIJiiiiEEENS1_10collective13CollectiveMmaINS1_37MainloopSm90TmaGmmaWarpSpecializedFP8ILi4ENS5_IJNS4_1CILi2EEESB_NSA_ILi1EEEEEENS1_32KernelTmaWarpSpecializedPingpongEEENS5_IJNSA_ILi64EEESG_NSA_ILi32EEEEEENS_12float_e4m3_tENS5_IJlSC_lEEESJ_SK_NS4_8TiledMMAINS4_8MMA_AtomIJNS4_4SM904GMMA30MMA_64x64x32_F32E4M3E4M3_SS_TNILNSO_7ScaleInE1ELSQ_1EEEEEENS4_6LayoutINS5_IJSC_SC_SC_EEENS5_IJNSA_ILi0EEESV_SV_EEEEENS5_IJNS4_10UnderscoreESY_SY_EEEEENS4_23SM90_TMA_LOAD_MULTICASTENS4_14ComposedLayoutINS4_7SwizzleILi1ELi4ELi3EEENS4_18smem_ptr_flag_bitsILi8EEENST_INS5_IJNSA_ILi8EEESH_EEENS5_IJSH_SC_EEEEEEEvNS4_8identityES11_S1B_vS1C_EENS_8epilogue10collective6detail29Sm90TmaWarpSpecializedAdapterINS1F_15DefaultEpilogueISJ_SK_SK_NS1E_6thread17LinearCombinationISJ_Li1EffLNS1J_9ScaleType4KindE0ELNS_15FloatRoundStyleE2ESJ_EENS1_15EpilogueDefaultEEEEEvvEEEEvNT_6ParamsE,@"STO_CUDA_ENTRY STV_DEFAULT"
_ZN7cutlass13device_kernelINS_4gemm6kernel13GemmUniversalIN4cute5tupleIJiiiiEEENS1_10collective13CollectiveMmaINS1_37MainloopSm90TmaGmmaWarpSpecializedFP8ILi4ENS5_IJNS4_1CILi2EEESB_NSA_ILi1EEEEEENS1_32KernelTmaWarpSpecializedPingpongEEENS5_IJNSA_ILi64EEESG_NSA_ILi32EEEEEENS_12float_e4m3_tENS5_IJlSC_lEEESJ_SK_NS4_8TiledMMAINS4_8MMA_AtomIJNS4_4SM904GMMA30MMA_64x64x32_F32E4M3E4M3_SS_TNILNSO_7ScaleInE1ELSQ_1EEEEEENS4_6LayoutINS5_IJSC_SC_SC_EEENS5_IJNSA_ILi0EEESV_SV_EEEEENS5_IJNS4_10UnderscoreESY_SY_EEEEENS4_23SM90_TMA_LOAD_MULTICASTENS4_14ComposedLayoutINS4_7SwizzleILi1ELi4ELi3EEENS4_18smem_ptr_flag_bitsILi8EEENST_INS5_IJNSA_ILi8EEESH_EEENS5_IJSH_SC_EEEEEEEvNS4_8identityES11_S1B_vS1C_EENS_8epilogue10collective6detail29Sm90TmaWarpSpecializedAdapterINS1F_15DefaultEpilogueISJ_SK_SK_NS1E_6thread17LinearCombinationISJ_Li1EffLNS1J_9ScaleType4KindE0ELNS_15FloatRoundStyleE2ESJ_EENS1_15EpilogueDefaultEEEEEvvEEEEvNT_6ParamsE:
[----:B------:R-:W-:Y:S01]  /*0000*/  LDC R1, c[0x0][0x28] ;  /* 0x00000a00ff017b82 */ /* 0x000fe20000000800 */
[----:B------:R-:W0:Y:S01]  /*0010*/  S2R R6, SR_TID.X ;  /* 0x0000000000067919 */ /* 0x000e220000002100 */
[----:B------:R-:W-:Y:S01]  /*0020*/  ELECT P0, URZ, PT ;  /* 0x00000000003f782f */ /* 0x000fe20003800000 */
[----:B------:R-:W-:Y:S01]  /*0030*/  BSSY B0, `(.L_x_0) ;  /* 0x0000014000007945 */ /* 0x000fe20003800000 */
[----:B0-----:R-:W-:-:S05]  /*0040*/  SHF.R.U32.HI R0, RZ, 0x5, R6 ;  /* 0x00000005ff007819 */ /* 0x001fca0000011606 */
[----:B------:R-:W0:Y:S02]  /*0050*/  SHFL.IDX PT, R2, R0, RZ, 0x1f ;  /* 0x00001fff00027589 */ /* 0x000e2400000e0000 */
[----:B0-----:R-:W-:Y:S02]  /*0060*/  R2UR UR6, R2 ;  /* 0x00000000020672ca */ /* 0x001fe400000e0000 */
[----:B------:R-:W-:-:S05]  /*0070*/  SHF.R.U32.HI R2, RZ, 0x7, R6 ;  /* 0x00000007ff027819 */ /* 0x000fca0000011606 */
[----:B------:R0:W1:Y:S06]  /*0080*/  SHFL.IDX PT, R3, R2, RZ, 0x1f ;  /* 0x00001fff02037589 */ /* 0x00006c00000e0000 */
[----:B------:R-:W-:Y:S02]  /*0090*/  USHF.R.S32.HI UR4, URZ, 0x1f, UR6 ;  /* 0x0000001f3f047899 */ /* 0x000fe40008011406 */
[----:B------:R-:W-:Y:S02]  /*00a0*/  ISETP.NE.OR P0, PT, RZ, UR6, !P0 ;  /* 0x00000006ff007c0c */ /* 0x000fe4000c705670 */
[----:B------:R-:W-:-:S04]  /*00b0*/  ULEA.HI UR4, UR4, UR6, URZ, 0x2 ;  /* 0x0000000604047291 */ /* 0x000fc8000f8f103f */
[----:B------:R-:W-:-:S04]  /*00c0*/  ULOP3.LUT UR4, UR4, 0xfffffffc, URZ, 0xc0, !UPT ;  /* 0xfffffffc04047892 */ /* 0x000fc8000f8ec03f */
[----:B------:R-:W-:-:S03]  /*00d0*/  UIADD3 UR6, UR6, -UR4, URZ ;  /* 0x8000000406067290 */ /* 0x000fc6000fffe03f */
[----:B0-----:R-:W-:Y:S09]  /*00e0*/  @P0 BRA `(.L_x_1) ;  /* 0x0000000000200947 */ /* 0x001ff20003800000 */
[----:B------:R-:W-:Y:S02]  /*00f0*/  ULDC.64 UR4, c[0x0][0x198] ;  /* 0x0000660000047ab9 */ /* 0x000fe40000000a00 */
[----:B------:R-:W-:Y:S02]  /*0100*/  UIADD3 UR8, UP0, UR4, 0xf0, URZ ;  /* 0x000000f004087890 */ /* 0x000fe4000ff1e03f */
[----:B------:R-:W-:Y:S02]  /*0110*/  UIADD3 UR4, UP1, UR4, 0x1f0, URZ ;  /* 0x000001f004047890 */ /* 0x000fe4000ff3e03f */
[----:B------:R-:W-:Y:S02]  /*0120*/  UIADD3.X UR9, URZ, UR5, URZ, UP0, !UPT ;  /* 0x000000053f097290 */ /* 0x000fe400087fe43f */
[----:B------:R-:W-:-:S07]  /*0130*/  UIADD3.X UR5, URZ, UR5, URZ, UP1, !UPT ;  /* 0x000000053f057290 */ /* 0x000fce0008ffe43f */
[----:B------:R0:W-:Y:S02]  /*0140*/  UTMACCTL.PF [UR8] ;  /* 0x00000000080079b9 */ /* 0x0001e40008040000 */
[----:B------:R0:W-:Y:S02]  /*0150*/  UTMACCTL.PF [UR4] ;  /* 0x00000000040079b9 */ /* 0x0001e40008040000 */
[----:B0-----:R-:W-:Y:S01]  /*0160*/  NOP ;  /* 0x0000000000007918 */ /* 0x001fe20000000000 */
.L_x_1:
[----:B------:R-:W-:Y:S05]  /*0170*/  BSYNC B0 ;  /* 0x0000000000007941 */ /* 0x000fea0003800000 */
.L_x_0:
[----:B------:R-:W0:Y:S01]  /*0180*/  SHFL.IDX PT, R4, R0, RZ, 0x1f ;  /* 0x00001fff00047589 */ /* 0x000e2200000e0000 */
[----:B-1----:R-:W-:Y:S01]  /*0190*/  R2UR UR17, R3 ;  /* 0x00000000031172ca */ /* 0x002fe200000e0000 */
[----:B------:R-:W-:-:S04]  /*01a0*/  UISETP.NE.AND UP0, UPT, UR6, 0x3, UPT ;  /* 0x000000030600788c */ /* 0x000fc8000bf05270 */
[----:B------:R-:W-:-:S08]  /*01b0*/  UISETP.EQ.OR UP0, UPT, UR6, URZ, !UP0 ;  /* 0x0000003f0600728c */ /* 0x000fd0000c702670 */
[----:B------:R-:W-:Y:S02]  /*01c0*/  UIADD3 UR18, UR17, -0x1, URZ ;  /* 0xffffffff11127890 */ /* 0x000fe4000fffe03f */
[----:B------:R-:W-:Y:S02]  /*01d0*/  UISETP.EQ.AND UP0, UPT, UR17, URZ, UP0 ;  /* 0x0000003f1100728c */ /* 0x000fe40008702270 */
[----:B------:R-:W-:Y:S02]  /*01e0*/  UISETP.GE.U32.AND UP1, UPT, UR18, 0x2, UPT ;  /* 0x000000021200788c */ /* 0x000fe4000bf26070 */
[----:B------:R-:W-:Y:S01]  /*01f0*/  USEL UR7, URZ, 0x1, !UP0 ;  /* 0x000000013f077887 */ /* 0x000fe2000c000000 */
[----:B0-----:R-:W-:-:S03]  /*0200*/  ISETP.NE.AND P0, PT, R4, RZ, PT ;  /* 0x000000ff0400720c */ /* 0x001fc60003f05270 */
[----:B------:R-:W-:-:S10]  /*0210*/  USEL UR7, UR7, 0x2, UP1 ;  /* 0x0000000207077887 */ /* 0x000fd40008800000 */
[----:B------:R-:W-:Y:S05]  /*0220*/  @P0 BRA `(.L_x_2) ;  /* 0x0000000000580947 */ /* 0x000fea0003800000 */
[----:B------:R-:W0:Y:S01]  /*0230*/  S2UR UR10, SR_CgaCtaId ;  /* 0x00000000000a79c3 */ /* 0x000e220000008800 */
[----:B------:R-:W-:Y:S01]  /*0240*/  UMOV UR4, 0x400 ;  /* 0x0000040000047882 */ /* 0x000fe20000000000 */
[----:B------:R-:W-:Y:S01]  /*0250*/  UMOV UR5, 0x1 ;  /* 0x0000000100057882 */ /* 0x000fe20000000000 */
[----:B------:R-:W-:Y:S01]  /*0260*/  UMOV UR8, 0x3 ;  /* 0x0000000300087882 */ /* 0x000fe20000000000 */
[----:B------:R-:W-:Y:S01]  /*0270*/  ELECT P0, URZ, PT ;  /* 0x00000000003f782f */ /* 0x000fe20003800000 */
[----:B------:R-:W-:-:S04]  /*0280*/  UIADD3 UR8, -UR8, 0x100000, URZ ;  /* 0x0010000008087890 */ /* 0x000fc8000fffe13f */
[----:B------:R-:W-:Y:S02]  /*0290*/  USHF.L.U32 UR9, UR8, 0xb, URZ ;  /* 0x0000000b08097899 */ /* 0x000fe4000800063f */
[----:B------:R-:W-:Y:S02]  /*02a0*/  USHF.L.U32 UR8, UR8, 0x1, URZ ;  /* 0x0000000108087899 */ /* 0x000fe4000800063f */
[----:B0-----:R-:W-:Y:S02]  /*02b0*/  ULEA UR10, UR10, UR4, 0x18 ;  /* 0x000000040a0a7291 */ /* 0x001fe4000f8ec03f */
[----:B------:R-:W-:-:S04]  /*02c0*/  UIADD3 UR4, -UR5, 0x100000, URZ ;  /* 0x0010000005047890 */ /* 0x000fc8000fffe13f */
[----:B------:R-:W-:Y:S02]  /*02d0*/  USHF.L.U32 UR5, UR4, 0xb, URZ ;  /* 0x0000000b04057899 */ /* 0x000fe4000800063f */
[----:B------:R-:W-:Y:S01]  /*02e0*/  USHF.L.U32 UR4, UR4, 0x1, URZ ;  /* 0x0000000104047899 */ /* 0x000fe2000800063f */
[----:B------:R-:W0:Y:S11]  /*02f0*/  FENCE.VIEW.ASYNC.S ;  /* 0x00000000000073c6 */ /* 0x000e360000000000 */
[----:B0-----:R0:W1:Y:S01]  /*0300*/  SYNCS.EXCH.64 URZ, [UR10], UR4 ;  /* 0x000000040a3f75b2 */ /* 0x0010620008000100 */
[----:B------:R0:W2:Y:S01]  /*0310*/  SYNCS.EXCH.64 URZ, [UR10+0x20], UR8 ;  /* 0x000020080a3f75b2 */ /* 0x0000a20008000100 */
[----:B------:R0:W3:Y:S01]  /*0320*/  SYNCS.EXCH.64 URZ, [UR10+0x8], UR4 ;  /* 0x000008040a3f75b2 */ /* 0x0000e20008000100 */
[----:B------:R0:W4:Y:S01]  /*0330*/  SYNCS.EXCH.64 URZ, [UR10+0x28], UR8 ;  /* 0x000028080a3f75b2 */ /* 0x0001220008000100 */
[----:B------:R0:W0:Y:S01]  /*0340*/  SYNCS.EXCH.64 URZ, [UR10+0x10], UR4 ;  /* 0x000010040a3f75b2 */ /* 0x0000220008000100 */
[----:B------:R0:W0:Y:S01]  /*0350*/  SYNCS.EXCH.64 URZ, [UR10+0x30], UR8 ;  /* 0x000030080a3f75b2 */ /* 0x0000220008000100 */
[----:B------:R0:W0:Y:S01]  /*0360*/  SYNCS.EXCH.64 URZ, [UR10+0x18], UR4 ;  /* 0x000018040a3f75b2 */ /* 0x0000220008000100 */
[----:B------:R0:W0:Y:S01]  /*0370*/  SYNCS.EXCH.64 URZ, [UR10+0x38], UR8 ;  /* 0x000038080a3f75b2 */ /* 0x0000220008000100 */
[----:B------:R-:W-:Y:S01]  /*0380*/  NOP ;  /* 0x0000000000007918 */ /* 0x000fe20000000000 */
.L_x_2:
[----:B------:R-:W5:Y:S01]  /*0390*/  S2UR UR11, SR_CTAID.X ;  /* 0x00000000000b79c3 */ /* 0x000f620000002500 */
[----:B------:R-:W1:Y:S01]  /*03a0*/  SHFL.IDX PT, R5, R0, RZ, 0x1f ;  /* 0x00001fff00057589 */ /* 0x000e6200000e0000 */
[----:B------:R-:W-:Y:S02]  /*03b0*/  SHF.R.S32.HI R3, RZ, 0x1f, R6 ;  /* 0x0000001fff037819 */ /* 0x000fe40000011406 */
[----:B------:R-:W-:Y:S01]  /*03c0*/  ELECT P0, URZ, PT ;  /* 0x00000000003f782f */ /* 0x000fe20003800000 */
[----:B------:R-:W-:Y:S01]  /*03d0*/  NOP ;  /* 0x0000000000007918 */ /* 0x000fe20000000000 */
[----:B------:R2:W3:Y:S01]  /*03e0*/  SHFL.IDX PT, R8, R0, RZ, 0x1f ;  /* 0x00001fff00087589 */ /* 0x0004e200000e0000 */
[----:B------:R-:W-:Y:S01]  /*03f0*/  LEA.HI R3, R3, R6, RZ, 0x7 ;  /* 0x0000000603037211 */ /* 0x000fe200078f38ff */
[----:B0-----:R-:W-:Y:S01]  /*0400*/  ULDC UR4, c[0x0][0x150] ;  /* 0x0000540000047ab9 */ /* 0x001fe20000000800 */
[----:B------:R-:W0:Y:S01]  /*0410*/  S2UR UR9, SR_CTAID.Y ;  /* 0x00000000000979c3 */ /* 0x000e220000002600 */
[----:B------:R-:W-:-:S02]  /*0420*/  ELECT P1, URZ, PT ;  /* 0x00000000003f782f */ /* 0x000fc40003820000 */
[----:B------:R-:W-:Y:S01]  /*0430*/  LOP3.LUT R3, R3, 0xffffff80, RZ, 0xc0, !PT ;  /* 0xffffff8003037812 */ /* 0x000fe200078ec0ff */
[----:B------:R-:W-:Y:S01]  /*0440*/  ULDC UR8, c[0x0][0x144] ;  /* 0x0000510000087ab9 */ /* 0x000fe20000000800 */
[----:B------:R-:W-:Y:S01]  /*0450*/  UMOV UR20, 0x80 ;  /* 0x0000008000147882 */ /* 0x000fe20000000000 */
[----:B------:R-:W-:Y:S01]  /*0460*/  NOP ;  /* 0x0000000000007918 */ /* 0x000fe20000000000 */
[----:B------:R-:W-:Y:S01]  /*0470*/  ULDC UR19, c[0x0][0x148] ;  /* 0x0000520000137ab9 */ /* 0x000fe20000000800 */
[----:B------:R-:W-:Y:S01]  /*0480*/  IMAD.IADD R7, R6, 0x1, -R3 ;  /* 0x0000000106077824 */ /* 0x000fe200078e0a03 */
[----:B------:R0:W0:Y:S01]  /*0490*/  SHFL.IDX PT, R17, R2, RZ, 0x1f ;  /* 0x00001fff02117589 */ /* 0x00002200000e0000 */
[----:B------:R-:W-:-:S03]  /*04a0*/  ISETP.NE.AND P2, PT, RZ, UR17, PT ;  /* 0x00000011ff007c0c */ /* 0x000fc6000bf45270 */
[----:B------:R-:W-:Y:S02]  /*04b0*/  SHF.R.S32.HI R12, RZ, 0x1f, R7 ;  /* 0x0000001fff0c7819 */ /* 0x000fe40000011407 */
[----:B-----5:R-:W-:Y:S02]  /*04c0*/  I2FP.F32.U32 R9, UR11 ;  /* 0x0000000b00097c45 */ /* 0x020fe40008201000 */
[----:B------:R-:W-:Y:S02]  /*04d0*/  LEA.HI R3, R12, R7, RZ, 0x3 ;  /* 0x000000070c037211 */ /* 0x000fe400078f18ff */
[----:B-1----:R-:W-:Y:S01]  /*04e0*/  ISETP.NE.OR P0, PT, R5, RZ, !P0 ;  /* 0x000000ff0500720c */ /* 0x002fe20004705670 */
[----:B------:R-:W-:Y:S01]  /*04f0*/  FMUL R9, R9, UR4 ;  /* 0x0000000409097c20 */ /* 0x000fe20008400000 */
[--C-:B------:R-:W-:Y:S01]  /*0500*/  SHF.R.S32.HI R5, RZ, 0x3, R3.reuse ;  /* 0x00000003ff057819 */ /* 0x100fe20000011403 */
[----:B------:R-:W-:Y:S01]  /*0510*/  ULDC UR4, c[0x0][0x154] ;  /* 0x0000550000047ab9 */ /* 0x000fe20000000800 */
[----:B--2---:R-:W-:Y:S01]  /*0520*/  SHF.R.S32.HI R0, RZ, 0x1f, R3 ;  /* 0x0000001fff007819 */ /* 0x004fe20000011403 */
[----:B------:R1:W2:Y:S01]  /*0530*/  F2I.U32.TRUNC.NTZ R10, R9 ;  /* 0x00000009000a7305 */ /* 0x0002a2000020f000 */
[----:B------:R-:W-:-:S02]  /*0540*/  SHF.R.S32.HI R3, RZ, 0x1f, R4 ;  /* 0x0000001fff037819 */ /* 0x000fc40000011404 */
[----:B---3--:R-:W-:Y:S02]  /*0550*/  ISETP.NE.OR P1, PT, R8, RZ, !P1 ;  /* 0x000000ff0800720c */ /* 0x008fe40004f25670 */
[----:B------:R-:W-:Y:S02]  /*0560*/  LEA.HI R0, R0, R5, RZ, 0x2 ;  /* 0x0000000500007211 */ /* 0x000fe400078f10ff */
[----:B------:R-:W-:Y:S01]  /*0570*/  LEA.HI R3, R3, R4, RZ, 0x2 ;  /* 0x0000000403037211 */ /* 0x000fe200078f10ff */
[----:B------:R-:W-:Y:S01]  /*0580*/  VOTEU.ALL UP0, P0 ;  /* 0x00000000003f7886 */ /* 0x000fe20000000000 */
[----:B------:R-:W-:Y:S02]  /*0590*/  LOP3.LUT R0, R0, 0xfffffffc, RZ, 0xc0, !PT ;  /* 0xfffffffc00007812 */ /* 0x000fe400078ec0ff */
[----:B------:R-:W-:Y:S02]  /*05a0*/  LOP3.LUT R3, R3, 0x3ffffffc, RZ, 0xc0, !PT ;  /* 0x3ffffffc03037812 */ /* 0x000fe400078ec0ff */
[----:B0-----:R-:W-:Y:S01]  /*05b0*/  I2FP.F32.U32 R8, UR9 ;  /* 0x0000000900087c45 */ /* 0x001fe20008201000 */
[----:B------:R-:W-:Y:S01]  /*05c0*/  IMAD.IADD R0, R5, 0x1, -R0 ;  /* 0x0000000105007824 */ /* 0x000fe200078e0a00 */
[----:B------:R-:W0:Y:S01]  /*05d0*/  @!UP0 S2UR UR13, SR_CgaCtaId ;  /* 0x00000000000d89c3 */ /* 0x000e220000008800 */
[----:B------:R-:W-:Y:S01]  /*05e0*/  IMAD.IADD R3, R4, 0x1, -R3 ;  /* 0x0000000104037824 */ /* 0x000fe200078e0a03 */
[----:B------:R-:W-:Y:S01]  /*05f0*/  VOTEU.ALL UP1, P1 ;  /* 0x00000000003f7886 */ /* 0x000fe20000820000 */
[----:B-1----:R-:W-:Y:S01]  /*0600*/  FMUL R9, R8, UR4 ;  /* 0x0000000408097c20 */ /* 0x002fe20008400000 */
[----:B--2---:R-:W-:Y:S01]  /*0610*/  R2UR UR4, R10 ;  /* 0x000000000a0472ca */ /* 0x004fe200000e0000 */
[----:B------:R-:W-:Y:S01]  /*0620*/  IMAD R0, R3, 0x4, R0 ;  /* 0x0000000403007824 */ /* 0x000fe200078e0200 */
[----:B------:R-:W-:Y:S01]  /*0630*/  @!UP0 UMOV UR12, 0x400 ;  /* 0x00000400000c8882 */ /* 0x000fe20000000000 */
[----:B------:R-:W-:Y:S01]  /*0640*/  @!UP1 UMOV UR15, 0x400 ;  /* 0x00000400000f9882 */ /* 0x000fe20000000000 */
[----:B------:R-:W1:Y:S01]  /*0650*/  @!UP1 S2UR UR16, SR_CgaCtaId ;  /* 0x00000000001099c3 */ /* 0x000e620000008800 */
[----:B------:R-:W2:Y:S01]  /*0660*/  F2I.U32.TRUNC.NTZ R9, R9 ;  /* 0x0000000900097305 */ /* 0x000ea2000020f000 */
[C---:B------:R-:W-:Y:S01]  /*0670*/  IMAD.SHL.U32 R3, R0.reuse, 0x4, RZ ;  /* 0x0000000400037824 */ /* 0x040fe200078e00ff */
[C---:B------:R-:W-:Y:S01]  /*0680*/  LEA.HI R4, R0.reuse, R0, RZ, 0x1 ;  /* 0x0000000000047211 */ /* 0x040fe200078f08ff */
[----:B------:R-:W-:Y:S01]  /*0690*/  VOTEU.ALL UP2, P1 ;  /* 0x00000000003f7886 */ /* 0x000fe20000840000 */
[----:B------:R-:W-:Y:S01]  /*06a0*/  VOTEU.ALL UP3, P1 ;  /* 0x00000000003f7886 */ /* 0x000fe20000860000 */
[----:B------:R-:W-:Y:S01]  /*06b0*/  VOTEU.ALL UP4, P1 ;  /* 0x00000000003f7886 */ /* 0x000fe20000880000 */
[----:B------:R-:W-:Y:S01]  /*06c0*/  LOP3.LUT R8, R0, 0xc, R3, 0x78, !PT ;  /* 0x0000000c00087812 */ /* 0x000fe200078e7803 */
[----:B------:R-:W-:Y:S01]  /*06d0*/  VOTEU.ALL UP5, P1 ;  /* 0x00000000003f7886 */ /* 0x000fe200008a0000 */
[----:B------:R-:W-:Y:S01]  /*06e0*/  LOP3.LUT R5, R4, 0xfffffffe, RZ, 0xc0, !PT ;  /* 0xfffffffe04057812 */ /* 0x000fe200078ec0ff */
[----:B------:R-:W-:Y:S01]  /*06f0*/  UIADD3 UR4, -UR4, URZ, URZ ;  /* 0x0000003f04047290 */ /* 0x000fe2000fffe13f */
[----:B------:R-:W3:Y:S03]  /*0700*/  LDC R3, c[0x0][0x140] ;  /* 0x00005000ff037b82 */ /* 0x000ee60000000800 */
[----:B------:R-:W-:Y:S01]  /*0710*/  UIMAD UR8, UR8, UR4, UR11 ;  /* 0x00000004080872a4 */ /* 0x000fe2000f8e020b */
[----:B------:R-:W-:Y:S01]  /*0720*/  IMAD.IADD R5, R0, 0x1, -R5 ;  /* 0x0000000100057824 */ /* 0x000fe200078e0a05 */
[----:B--2---:R-:W-:Y:S01]  /*0730*/  R2UR UR10, R9 ;  /* 0x00000000090a72ca */ /* 0x004fe200000e0000 */
[----:B------:R-:W-:Y:S01]  /*0740*/  UMOV UR4, 0x20 ;  /* 0x0000002000047882 */ /* 0x000fe20000000000 */
[----:B0-----:R-:W-:Y:S01]  /*0750*/  @!UP0 ULEA UR14, UR13, UR12, 0x18 ;  /* 0x0000000c0d0e8291 */ /* 0x001fe2000f8ec03f */
[----:B------:R-:W-:Y:S01]  /*0760*/  IMAD.MOV.U32 R9, RZ, RZ, 0x1 ;  /* 0x00000001ff097424 */ /* 0x000fe200078e00ff */
[----:B------:R-:W-:Y:S01]  /*0770*/  ISETP.NE.AND P3, PT, R5, UR8, PT ;  /* 0x0000000805007c0c */ /* 0x000fe2000bf65270 */
[----:B------:R-:W-:-:S04]  /*0780*/  @!UP0 UIADD3 UR4, -UR4, 0x100000, URZ ;  /* 0x0010000004048890 */ /* 0x000fc8000fffe13f */
[----:B------:R-:W-:Y:S02]  /*0790*/  @!UP0 USHF.L.U32 UR5, UR4, 0xb, URZ ;  /* 0x0000000b04058899 */ /* 0x000fe4000800063f */
[----:B------:R-:W-:Y:S02]  /*07a0*/  @!UP0 USHF.L.U32 UR4, UR4, 0x1, URZ ;  /* 0x0000000104048899 */ /* 0x000fe4000800063f */
[----:B------:R-:W-:-:S04]  /*07b0*/  @!UP1 UIADD3 UR12, -UR20, 0x100000, URZ ;  /* 0x00100000140c9890 */ /* 0x000fc8000fffe13f */
[----:B------:R-:W-:Y:S02]  /*07c0*/  @!UP1 USHF.L.U32 UR13, UR12, 0xb, URZ ;  /* 0x0000000b0c0d9899 */ /* 0x000fe4000800063f */
[----:B------:R-:W-:Y:S02]  /*07d0*/  @!UP1 USHF.L.U32 UR12, UR12, 0x1, URZ ;  /* 0x000000010c0c9899 */ /* 0x000fe4000800063f */
[----:B-1----:R-:W-:Y:S01]  /*07e0*/  @!UP1 ULEA UR15, UR16, UR15, 0x18 ;  /* 0x0000000f100f9291 */ /* 0x002fe2000f8ec03f */
[----:B------:R-:W-:Y:S01]  /*07f0*/  VOTEU.ALL UP0, P0 ;  /* 0x00000000003f7886 */ /* 0x000fe20000000000 */
[----:B------:R-:W-:Y:S01]  /*0800*/  VOTEU.ALL UP1, P0 ;  /* 0x00000000003f7886 */ /* 0x000fe20000020000 */
[----:B------:R-:W-:Y:S01]  /*0810*/  UIADD3 UR10, -UR10, URZ, URZ ;  /* 0x0000003f0a0a7290 */ /* 0x000fe2000fffe13f */
[----:B------:R-:W-:Y:S01]  /*0820*/  LOP3.LUT P0, RZ, R7, 0x7, RZ, 0xc0, !PT ;  /* 0x0000000707ff7812 */ /* 0x000fe2000780c0ff */
[----:B------:R-:W0:Y:S02]  /*0830*/  FENCE.VIEW.ASYNC.S ;  /* 0x00000000000073c6 */ /* 0x000e240000000000 */
[----:B0-----:R-:W0:Y:S01]  /*0840*/  @!UP0 SYNCS.EXCH.64 URZ, [UR14+0x70], UR4 ;  /* 0x000070040e3f85b2 */ /* 0x001e220008000100 */
[----:B------:R-:W-:-:S02]  /*0850*/  @P3 LEA.HI R0, R8, R8, RZ, 0x1 ;  /* 0x0000000808003211 */ /* 0x000fc400078f08ff */
[----:B---3--:R-:W-:Y:S02]  /*0860*/  ISETP.EQ.U32.AND P1, PT, R3, 0x1, PT ;  /* 0x000000010300780c */ /* 0x008fe40003f22070 */
[----:B------:R-:W-:Y:S02]  /*0870*/  @P3 SHF.R.S32.HI R0, RZ, 0x1, R0 ;  /* 0x00000001ff003819 */ /* 0x000fe40000011400 */
[----:B------:R-:W-:Y:S01]  /*0880*/  ISETP.LT.U32.AND P0, PT, R8, 0x4, !P0 ;  /* 0x000000040800780c */ /* 0x000fe20004701070 */
[----:B------:R1:W2:Y:S01]  /*0890*/  @!UP1 SYNCS.EXCH.64 URZ, [UR14+0x78], UR4 ;  /* 0x000078040e3f95b2 */ /* 0x0002a20008000100 */
[----:B------:R-:W-:Y:S01]  /*08a0*/  NOP ;  /* 0x0000000000007918 */ /* 0x000fe20000000000 */
[----:B-1----:R-:W-:Y:S01]  /*08b0*/  UIMAD UR4, UR19, UR10, UR9 ;  /* 0x0000000a130472a4 */ /* 0x002fe2000f8e0209 */
[----:B------:R1:W3:Y:S05]  /*08c0*/  @!UP2 SYNCS.EXCH.64 URZ, [UR15+0x50], UR12 ;  /* 0x0000500c0f3fa5b2 */ /* 0x0002ea0008000100 */
[----:B------:R-:W-:-:S02]  /*08d0*/  @P3 ISETP.NE.AND P4, PT, R0, UR4, PT ;  /* 0x0000000400003c0c */ /* 0x000fc4000bf85270 */
[----:B------:R-:W-:Y:S02]  /*08e0*/  SEL R0, RZ, 0x1, !P0 ;  /* 0x00000001ff007807 */ /* 0x000fe40004000000 */
[----:B------:R-:W-:-:S04]  /*08f0*/  @P3 SEL R9, RZ, 0x1, P4 ;  /* 0x00000001ff093807 */ /* 0x000fc80002000000 */
[----:B------:R-:W-:Y:S01]  /*0900*/  LOP3.LUT R9, R9, R0, RZ, 0xc0, !PT ;  /* 0x0000000009097212 */ /* 0x000fe200078ec0ff */
[----:B------:R1:W0:Y:S01]  /*0910*/  @!UP3 SYNCS.EXCH.64 URZ, [UR15+0x58], UR12 ;  /* 0x0000580c0f3fb5b2 */ /* 0x0002220008000100 */
[----:B------:R1:W0:Y:S01]  /*0920*/  @!UP4 SYNCS.EXCH.64 URZ, [UR15+0x60], UR12 ;  /* 0x0000600c0f3fc5b2 */ /* 0x0002220008000100 */
[----:B------:R1:W0:Y:S01]  /*0930*/  @!UP5 SYNCS.EXCH.64 URZ, [UR15+0x68], UR12 ;  /* 0x0000680c0f3fd5b2 */ /* 0x0002220008000100 */
[----:B------:R-:W-:Y:S01]  /*0940*/  NOP ;  /* 0x0000000000007918 */ /* 0x000fe20000000000 */
[----:B-1----:R-:W-:Y:S05]  /*0950*/  @!P1 BRA `(.L_x_3) ;  /* 0x0000000000089947 */ /* 0x002fea0003800000 */
[----:B0-234-:R-:W-:Y:S01]  /*0960*/  UCGABAR_ARV ;  /* 0x00000000000079c7 */ /* 0x01dfe20008000000 */
[----:B------:R-:W-:Y:S05]  /*0970*/  BRA `(.L_x_4) ;  /* 0x0000000000047947 */ /* 0x000fea0003800000 */
.L_x_3:
[----:B0-234-:R-:W-:Y:S01]  /*0980*/  NOP ;  /* 0x0000000000007918 */ /* 0x01dfe20000000000 */
.L_x_4:
[----:B------:R-:W-:Y:S01]  /*0990*/  ULDC.64 UR4, c[0x0][0x598] ;  /* 0x0001660000047ab9 */ /* 0x000fe20000000a00 */
[----:B------:R-:W-:Y:S01]  /*09a0*/  ULDC.64 UR22, c[0x0][0x208] ;  /* 0x0000820000167ab9 */ /* 0x000fe20000000a00 */
[----:B------:R-:W-:-:S04]  /*09b0*/  ISETP.NE.U32.AND P0, PT, RZ, UR4, PT ;  /* 0x00000004ff007c0c */ /* 0x000fc8000bf05070 */
[----:B------:R-:W-:-:S13]  /*09c0*/  ISETP.NE.AND.EX P0, PT, RZ, UR5, PT, P0 ;  /* 0x00000005ff007c0c */ /* 0x000fda000bf05300 */
[----:B------:R-:W-:Y:S05]  /*09d0*/  @!P0 BRA `(.L_x_5) ;  /* 0x00000000001c8947 */ /* 0x000fea0003800000 */
[----:B------:R-:W0:Y:S02]  /*09e0*/  LDC.64 R2, c[0x0][0x598] ;  /* 0x00016600ff027b82 */ /* 0x000e240000000a00 */
[----:B0-----:R-:W2:Y:S02]  /*09f0*/  LDG.E.64 R2, desc[UR22][R2.64] ;  /* 0x0000001602027981 */ /* 0x001ea4000c1e1b00 */
[----:B--2---:R-:W-:-:S04]  /*0a00*/  ISETP.NE.U32.AND P0, PT, R2, RZ, PT ;  /* 0x000000ff0200720c */ /* 0x004fc80003f05070 */
[----:B------:R-:W-:-:S13]  /*0a10*/  ISETP.NE.AND.EX P0, PT, R3, RZ, PT, P0 ;  /* 0x000000ff0300720c */ /* 0x000fda0003f05300 */
[----:B------:R-:W-:Y:S05]  /*0a20*/  @!P0 BRA `(.L_x_5) ;  /* 0x0000000000088947 */ /* 0x000fea0003800000 */
[----:B------:R0:W5:Y:S01]  /*0a30*/  LD.E R10, desc[UR22][R2.64] ;  /* 0x00000016020a7980 */ /* 0x000162000c101900 */
[----:B------:R-:W-:Y:S05]  /*0a40*/  BRA `(.L_x_6) ;  /* 0x0000000000207947 */ /* 0x000fea0003800000 */
.L_x_5:
[----:B------:R-:W-:Y:S02]  /*0a50*/  ULDC.64 UR4, c[0x0][0x588] ;  /* 0x0001620000047ab9 */ /* 0x000fe40000000a00 */
[----:B------:R-:W-:-:S04]  /*0a60*/  ISETP.NE.U32.AND P0, PT, RZ, UR4, PT ;  /* 0x00000004ff007c0c */ /* 0x000fc8000bf05070 */
[----:B------:R-:W-:-:S13]  /*0a70*/  ISETP.NE.AND.EX P0, PT, RZ, UR5, PT, P0 ;  /* 0x00000005ff007c0c */ /* 0x000fda000bf05300 */
[----:B------:R-:W-:Y:S05]  /*0a80*/  @!P0 BRA `(.L_x_7) ;  /* 0x00000000000c8947 */ /* 0x000fea0003800000 */
[----:B------:R-:W0:Y:S02]  /*0a90*/  LDC.64 R10, c[0x0][0x588] ;  /* 0x00016200ff0a7b82 */ /* 0x000e240000000a00 */
[----:B0-----:R1:W5:Y:S01]  /*0aa0*/  LDG.E R10, desc[UR22][R10.64] ;  /* 0x000000160a0a7981 */ /* 0x001362000c1e1900 */
[----:B------:R-:W-:Y:S05]  /*0ab0*/  BRA `(.L_x_6) ;  /* 0x0000000000047947 */ /* 0x000fea0003800000 */
.L_x_7:
[----:B------:R-:W2:Y:S02]  /*0ac0*/  LDC R10, c[0x0][0x580] ;  /* 0x00016000ff0a7b82 */ /* 0x000ea40000000800 */
.L_x_6:
[----:B------:R-:W-:Y:S02]  /*0ad0*/  ULDC.64 UR4, c[0x0][0x5a0] ;  /* 0x0001680000047ab9 */ /* 0x000fe40000000a00 */
[----:B------:R-:W-:-:S04]  /*0ae0*/  ISETP.NE.U32.AND P0, PT, RZ, UR4, PT ;  /* 0x00000004ff007c0c */ /* 0x000fc8000bf05070 */
[----:B------:R-:W-:-:S13]  /*0af0*/  ISETP.NE.AND.EX P0, PT, RZ, UR5, PT, P0 ;  /* 0x00000005ff007c0c */ /* 0x000fda000bf05300 */
[----:B------:R-:W-:Y:S05]  /*0b00*/  @!P0 BRA `(.L_x_8) ;  /* 0x00000000001c8947 */ /* 0x000fea0003800000 */
[----:B0-----:R-:W0:Y:S02]  /*0b10*/  LDC.64 R2, c[0x0][0x5a0] ;  /* 0x00016800ff027b82 */ /* 0x001e240000000a00 */
[----:B0-----:R-:W3:Y:S02]  /*0b20*/  LDG.E.64 R2, desc[UR22][R2.64] ;  /* 0x0000001602027981 */ /* 0x001ee4000c1e1b00 */
[----:B---3--:R-:W-:-:S04]  /*0b30*/  ISETP.NE.U32.AND P0, PT, R2, RZ, PT ;  /* 0x000000ff0200720c */ /* 0x008fc80003f05070 */
[----:B------:R-:W-:-:S13]  /*0b40*/  ISETP.NE.AND.EX P0, PT, R3, RZ, PT, P0 ;  /* 0x000000ff0300720c */ /* 0x000fda0003f05300 */
[----:B------:R-:W-:Y:S05]  /*0b50*/  @!P0 BRA `(.L_x_8) ;  /* 0x0000000000088947 */ /* 0x000fea0003800000 */
[----:B-1----:R0:W5:Y:S01]  /*0b60*/  LD.E R11, desc[UR22][R2.64] ;  /* 0x00000016020b7980 */ /* 0x002162000c101900 */
[----:B------:R-:W-:Y:S05]  /*0b70*/  BRA `(.L_x_9) ;  /* 0x0000000000207947 */ /* 0x000fea0003800000 */
.L_x_8:
[----:B------:R-:W-:Y:S02]  /*0b80*/  ULDC.64 UR4, c[0x0][0x590] ;  /* 0x0001640000047ab9 */ /* 0x000fe40000000a00 */
[----:B------:R-:W-:-:S04]  /*0b90*/  ISETP.NE.U32.AND P0, PT, RZ, UR4, PT ;  /* 0x00000004ff007c0c */ /* 0x000fc8000bf05070 */
[----:B------:R-:W-:-:S13]  /*0ba0*/  ISETP.NE.AND.EX P0, PT, RZ, UR5, PT, P0 ;  /* 0x00000005ff007c0c */ /* 0x000fda000bf05300 */
[----:B------:R-:W-:Y:S05]  /*0bb0*/  @!P0 BRA `(.L_x_10) ;  /* 0x00000000000c8947 */ /* 0x000fea0003800000 */
[----:B0-----:R-:W1:Y:S02]  /*0bc0*/  LDC.64 R2, c[0x0][0x590] ;  /* 0x00016400ff027b82 */ /* 0x001e640000000a00 */
[----:B-1----:R1:W5:Y:S01]  /*0bd0*/  LDG.E R11, desc[UR22][R2.64] ;  /* 0x00000016020b7981 */ /* 0x002362000c1e1900 */
[----:B------:R-:W-:Y:S05]  /*0be0*/  BRA `(.L_x_9) ;  /* 0x0000000000047947 */ /* 0x000fea0003800000 */
.L_x_10:
[----:B-1----:R-:W3:Y:S02]  /*0bf0*/  LDC R11, c[0x0][0x584] ;  /* 0x00016100ff0b7b82 */ /* 0x002ee40000000800 */
.L_x_9:
[----:B------:R-:W-:Y:S01]  /*0c00*/  ULDC UR4, c[0x0][0x65c] ;  /* 0x0001970000047ab9 */ /* 0x000fe20000000800 */
[----:B01----:R-:W0:Y:S01]  /*0c10*/  LDC.64 R2, c[0x0][0x650] ;  /* 0x00019400ff027b82 */ /* 0x003e220000000a00 */
[----:B------:R-:W-:Y:S01]  /*0c20*/  UISETP.NE.AND UP2, UPT, UR4, 0x1, UPT ;  /* 0x000000010400788c */ /* 0x000fe2000bf45270 */
[----:B------:R-:W-:Y:S01]  /*0c30*/  PRMT R13, RZ, 0x7610, R13 ;  /* 0x00007610ff0d7816 */ /* 0x000fe2000000000d */
[----:B------:R-:W-:Y:S01]  /*0c40*/  UISETP.NE.AND UP0, UPT, UR17, 0x2, UPT ;  /* 0x000000021100788c */ /* 0x000fe2000bf05270 */
[----:B------:R-:W-:-:S08]  /*0c50*/  IMAD.MOV.U32 R4, RZ, RZ, -0x1 ;  /* 0xffffffffff047424 */ /* 0x000fd000078e00ff */
[----:B------:R-:W-:Y:S01]  /*0c60*/  @UP2 ULDC UR14, c[0x0][0x10] ;  /* 0x00000400000e2ab9 */ /* 0x000fe20000000800 */
[----:B------:R-:W-:Y:S01]  /*0c70*/  @UP2 UMOV UR4, UR9 ;  /* 0x0000000900042c82 */ /* 0x000fe20008000000 */
[----:B------:R-:W-:Y:S01]  /*0c80*/  @UP2 UMOV UR5, URZ ;  /* 0x0000003f00052c82 */ /* 0x000fe20008000000 */
[----:B------:R-:W-:Y:S01]  /*0c90*/  @!UP2 ULDC UR16, c[0x0][0xc] ;  /* 0x000003000010aab9 */ /* 0x000fe20000000800 */
[----:B------:R-:W-:Y:S01]  /*0ca0*/  @UP2 UIMAD.WIDE.U32 UR14, UR11, UR14, UR4 ;  /* 0x0000000e0b0e22a5 */ /* 0x000fe2000f8e0004 */
[----:B------:R-:W-:Y:S02]  /*0cb0*/  ULDC UR12, c[0x0][0xc] ;  /* 0x00000300000c7ab9 */ /* 0x000fe40000000800 */
[----:B------:R-:W-:Y:S01]  /*0cc0*/  @UP2 UMOV UR4, URZ ;  /* 0x0000003f00042c82 */ /* 0x000fe20008000000 */
[----:B------:R-:W-:Y:S01]  /*0cd0*/  UMOV UR5, URZ ;  /* 0x0000003f00057c82 */ /* 0x000fe20008000000 */
[----:B------:R-:W-:Y:S01]  /*0ce0*/  @UP2 UIADD3 UR15, UR15, UR4, URZ ;  /* 0x000000040f0f2290 */ /* 0x000fe2000fffe03f */
[----:B------:R-:W-:-:S02]  /*0cf0*/  ULDC UR13, c[0x0][0x10] ;  /* 0x00000400000d7ab9 */ /* 0x000fc40000000800 */
[----:B------:R-:W-:Y:S01]  /*0d00*/  UMOV UR4, UR11 ;  /* 0x0000000b00047c82 */ /* 0x000fe20008000000 */
[----:B------:R-:W-:Y:S02]  /*0d10*/  UIMAD.WIDE.U32 UR12, UR12, UR13, URZ ;  /* 0x0000000d0c0c72a5 */ /* 0x000fe4000f8e003f */
[----:B------:R-:W-:Y:S01]  /*0d20*/  @!UP2 UIMAD.WIDE.U32 UR4, UR9, UR16, UR4 ;  /* 0x000000100904a2a5 */ /* 0x000fe2000f8e0004 */
[----:B------:R-:W-:Y:S02]  /*0d30*/  ULDC UR11, c[0x0][0x14] ;  /* 0x00000500000b7ab9 */ /* 0x000fe40000000800 */
[----:B------:R-:W-:Y:S02]  /*0d40*/  UIMAD.WIDE.U32 UR20, UR12, UR11, URZ ;  /* 0x0000000b0c1472a5 */ /* 0x000fe4000f8e003f */
[----:B------:R-:W-:Y:S02]  /*0d50*/  UIMAD UR13, UR13, UR11, URZ ;  /* 0x0000000b0d0d72a4 */ /* 0x000fe4000f8e023f */
[----:B------:R-:W-:Y:S01]  /*0d60*/  @!UP2 UMOV UR14, UR4 ;  /* 0x00000004000eac82 */ /* 0x000fe20008000000 */
[----:B------:R-:W-:Y:S01]  /*0d70*/  @!UP2 UMOV UR15, UR5 ;  /* 0x00000005000fac82 */ /* 0x000fe20008000000 */
[----:B------:R-:W-:-:S02]  /*0d80*/  UIADD3 UR13, UR21, UR13, URZ ;  /* 0x0000000d150d7290 */ /* 0x000fc4000fffe03f */
[----:B------:R-:W-:-:S04]  /*0d90*/  UIADD3 UR4, UP1, UR14, UR20, URZ ;  /* 0x000000140e047290 */ /* 0x000fc8000ff3e03f */
[----:B------:R-:W-:Y:S02]  /*0da0*/  UIADD3.X UR5, UR15, UR13, URZ, UP1, !UPT ;  /* 0x0000000d0f057290 */ /* 0x000fe40008ffe43f */
[----:B------:R-:W-:Y:S02]  /*0db0*/  USEL UR4, UR4, UR14, !UP0 ;  /* 0x0000000e04047287 */ /* 0x000fe4000c000000 */
[----:B------:R-:W-:-:S04]  /*0dc0*/  USEL UR5, UR5, UR15, !UP0 ;  /* 0x0000000f05057287 */ /* 0x000fc8000c000000 */
[----:B0-----:R-:W-:Y:S01]  /*0dd0*/  ISETP.LE.U32.AND P0, PT, R2, UR4, PT ;  /* 0x0000000402007c0c */ /* 0x001fe2000bf03070 */
[----:B------:R-:W-:Y:S02]  /*0de0*/  IMAD.MOV.U32 R2, RZ, RZ, -0x1 ;  /* 0xffffffffff027424 */ /* 0x000fe400078e00ff */
[----:B------:R-:W-:Y:S02]  /*0df0*/  IMAD.U32 R0, RZ, RZ, UR5 ;  /* 0x00000005ff007e24 */ /* 0x000fe4000f8e00ff */
[----:B------:R-:W-:-:S03]  /*0e00*/  IMAD.U32 R5, RZ, RZ, UR5 ;  /* 0x00000005ff057e24 */ /* 0x000fc6000f8e00ff */
[----:B------:R-:W-:Y:S01]  /*0e10*/  ISETP.GE.U32.AND.EX P0, PT, R0, R3, PT, P0 ;  /* 0x000000030000720c */ /* 0x000fe20003f06100 */
[----:B------:R-:W-:Y:S02]  /*0e20*/  IMAD.U32 R0, RZ, RZ, UR4 ;  /* 0x00000004ff007e24 */ /* 0x000fe4000f8e00ff */
[----:B------:R-:W-:-:S10]  /*0e30*/  IMAD.MOV.U32 R3, RZ, RZ, -0x1 ;  /* 0xffffffffff037424 */ /* 0x000fd400078e00ff */
[----:B------:R-:W-:Y:S05]  /*0e40*/  @P0 BRA `(.L_x_11) ;  /* 0x0000000400480947 */ /* 0x000fea0003800000 */
[----:B------:R-:W-:Y:S01]  /*0e50*/  ULDC.64 UR24, c[0x0][0x628] ;  /* 0x00018a0000187ab9 */ /* 0x000fe20000000a00 */
[C---:B------:R-:W-:Y:S01]  /*0e60*/  R2UR UR27, R0.reuse ;  /* 0x00000000001b72ca */ /* 0x040fe200000e0000 */
[----:B------:R-:W-:Y:S01]  /*0e70*/  ULDC UR26, c[0x0][0x630] ;  /* 0x00018c00001a7ab9 */ /* 0x000fe20000000800 */
[----:B------:R-:W-:Y:S02]  /*0e80*/  ISETP.NE.U32.AND P0, PT, RZ, UR24, PT ;  /* 0x00000018ff007c0c */ /* 0x000fe4000bf05070 */
[----:B------:R-:W-:Y:S02]  /*0e90*/  R2UR UR4, R0 ;  /* 0x00000000000472ca */ /* 0x000fe400000e0000 */
[----:B------:R-:W-:Y:S02]  /*0ea0*/  ISETP.NE.AND.EX P0, PT, RZ, UR25, PT, P0 ;  /* 0x00000019ff007c0c */ /* 0x000fe4000bf05300 */
[----:B------:R-:W-:-:S11]  /*0eb0*/  R2UR UR5, R5 ;  /* 0x00000000050572ca */ /* 0x000fd600000e0000 */
[----:B------:R-:W-:Y:S05]  /*0ec0*/  @!P0 BRA `(.L_x_12) ;  /* 0x0000000000308947 */ /* 0x000fea0003800000 */
[----:B------:R-:W-:Y:S01]  /*0ed0*/  R2UR UR4, R0 ;  /* 0x00000000000472ca */ /* 0x000fe200000e0000 */
[----:B------:R-:W-:Y:S01]  /*0ee0*/  ULDC UR11, c[0x0][0x634] ;  /* 0x00018d00000b7ab9 */ /* 0x000fe20000000800 */
[----:B------:R-:W-:-:S11]  /*0ef0*/  R2UR UR12, R5 ;  /* 0x00000000050c72ca */ /* 0x000fd600000e0000 */
[----:B------:R-:W-:-:S04]  /*0f00*/  UIADD3 UR11, UP1, UR4, UR11, URZ ;  /* 0x0000000b040b7290 */ /* 0x000fc8000ff3e03f */
[----:B------:R-:W-:-:S04]  /*0f10*/  UIADD3.X UR12, URZ, UR12, URZ, UP1, !UPT ;  /* 0x0000000c3f0c7290 */ /* 0x000fc80008ffe43f */
[----:B------:R-:W-:-:S04]  /*0f20*/  UIMAD.WIDE.U32 UR4, UR12, UR24, URZ ;  /* 0x000000180c0472a5 */ /* 0x000fc8000f8e003f */
[----:B------:R-:W-:Y:S02]  /*0f30*/  UIMAD.WIDE.U32 UR14, UP1, UR11, UR25, UR4 ;  /* 0x000000190b0e72a5 */ /* 0x000fe4000f820004 */
[----:B------:R-:W-:Y:S02]  /*0f40*/  UIMAD.WIDE.U32 UR4, UR11, UR24, URZ ;  /* 0x000000180b0472a5 */ /* 0x000fe4000f8e003f */
[----:B------:R-:W-:Y:S02]  /*0f50*/  UIADD3.X UR17, URZ, URZ, URZ, UP1, !UPT ;  /* 0x0000003f3f117290 */ /* 0x000fe40008ffe43f */
[----:B------:R-:W-:Y:S01]  /*0f60*/  UIADD3 URZ, UP1, UR5, UR14, URZ ;  /* 0x0000000e053f7290 */ /* 0x000fe2000ff3e03f */
[----:B------:R-:W-:-:S03]  /*0f70*/  UMOV UR16, UR15 ;  /* 0x0000000f00107c82 */ /* 0x000fc60008000000 */
[----:B------:R-:W-:-:S12]  /*0f80*/  UIMAD.WIDE.U32.X UR4, UR12, UR25, UR16, UP1 ;  /* 0x000000190c0472a5 */ /* 0x000fd800088e0410 */
.L_x_12:
[----:B------:R-:W-:Y:S01]  /*0f90*/  USHF.R.U64 UR4, UR4, UR26, UR5 ;  /* 0x0000001a04047299 */ /* 0x000fe20008001205 */
[----:B------:R-:W-:Y:S01]  /*0fa0*/  R2UR UR15, R5 ;  /* 0x00000000050f72ca */ /* 0x000fe200000e0000 */
[----:B------:R-:W-:Y:S02]  /*0fb0*/  USHF.R.U32.HI UR5, URZ, UR26, UR5 ;  /* 0x0000001a3f057299 */ /* 0x000fe40008011605 */
[----:B------:R-:W-:Y:S01]  /*0fc0*/  UIADD3 UR12, UP1, URZ, -UR4, URZ ;  /* 0x800000043f0c7290 */ /* 0x000fe2000ff3e03f */
[----:B------:R-:W-:Y:S01]  /*0fd0*/  ULDC.64 UR16, c[0x0][0x620] ;  /* 0x0001880000107ab9 */ /* 0x000fe20000000a00 */
[----:B------:R-:W-:Y:S02]  /*0fe0*/  UMOV UR14, UR27 ;  /* 0x0000001b000e7c82 */ /* 0x000fe40008000000 */
[----:B------:R-:W-:Y:S01]  /*0ff0*/  UIADD3.X UR5, URZ, ~UR5, URZ, UP1, !UPT ;  /* 0x800000053f057290 */ /* 0x000fe20008ffe43f */
[----:B------:R-:W-:Y:S01]  /*1000*/  ULDC UR11, c[0x0][0x618] ;  /* 0x00018600000b7ab9 */ /* 0x000fe20000000800 */
[----:B------:R-:W-:-:S02]  /*1010*/  @UP2 UIMAD UR8, UR19, UR10, UR9 ;  /* 0x0000000a130822a4 */ /* 0x000fc4000f8e0209 */
[----:B------:R-:W-:Y:S02]  /*1020*/  UIMAD UR5, UR5, UR16, URZ ;  /* 0x00000010050572a4 */ /* 0x000fe4000f8e023f */
[----:B------:R-:W-:Y:S02]  /*1030*/  UIMAD.WIDE.U32 UR14, UR12, UR16, UR14 ;  /* 0x000000100c0e72a5 */ /* 0x000fe4000f8e000e */
[----:B------:R-:W-:Y:S01]  /*1040*/  UIMAD UR12, UR12, UR17, UR5 ;  /* 0x000000110c0c72a4 */ /* 0x000fe2000f8e0205 */
[----:B------:R-:W-:Y:S01]  /*1050*/  ULDC UR16, c[0x0][0x608] ;  /* 0x0001820000107ab9 */ /* 0x000fe20000000800 */
[----:B------:R-:W-:Y:S02]  /*1060*/  ULDC UR28, c[0x0][0x658] ;  /* 0x00019600001c7ab9 */ /* 0x000fe40000000800 */
[----:B------:R-:W-:Y:S01]  /*1070*/  UIADD3 UR12, UR15, UR12, URZ ;  /* 0x0000000c0f0c7290 */ /* 0x000fe2000fffe03f */
[----:B------:R-:W-:Y:S01]  /*1080*/  UMOV UR9, 0xffffffff ;  /* 0xffffffff00097882 */ /* 0x000fe20000000000 */
[----:B------:R-:W-:-:S02]  /*1090*/  ULDC UR5, c[0x0][0x600] ;  /* 0x0001800000057ab9 */ /* 0x000fc40000000800 */
[----:B------:R-:W-:Y:S02]  /*10a0*/  USHF.R.U64 UR27, UR14, UR11, UR12 ;  /* 0x0000000b0e1b7299 */ /* 0x000fe4000800120c */
[----:B------:R-:W-:Y:S02]  /*10b0*/  USHF.R.U32.HI UR12, URZ, UR11, UR12 ;  /* 0x0000000b3f0c7299 */ /* 0x000fe4000801160c */
[----:B------:R-:W-:Y:S01]  /*10c0*/  USHF.L.U32 UR9, UR9, UR28, URZ ;  /* 0x0000001c09097299 */ /* 0x000fe2000800063f */
[----:B------:R-:W-:Y:S01]  /*10d0*/  ULDC.64 UR10, c[0x0][0x640] ;  /* 0x00019000000a7ab9 */ /* 0x000fe20000000a00 */
[----:B------:R-:W-:Y:S01]  /*10e0*/  USHF.R.U64 UR32, UR27, UR16, UR12 ;  /* 0x000000101b207299 */ /* 0x000fe2000800120c */
[----:B------:R-:W-:Y:S01]  /*10f0*/  ISETP.NE.U32.AND P0, PT, RZ, UR10, PT ;  /* 0x0000000aff007c0c */ /* 0x000fe2000bf05070 */
[----:B------:R-:W-:Y:S02]  /*1100*/  USHF.R.U32.HI UR12, URZ, UR16, UR12 ;  /* 0x000000103f0c7299 */ /* 0x000fe4000801160c */
[----:B------:R-:W-:Y:S01]  /*1110*/  UIADD3 UR26, UR5, -0x1, URZ ;  /* 0xffffffff051a7890 */ /* 0x000fe2000fffe03f */
[----:B------:R-:W-:Y:S01]  /*1120*/  ISETP.NE.AND.EX P0, PT, RZ, UR11, PT, P0 ;  /* 0x0000000bff007c0c */ /* 0x000fe2000bf05300 */
[----:B------:R-:W-:-:S02]  /*1130*/  USHF.R.U64 UR33, UR32, UR28, UR12 ;  /* 0x0000001c20217299 */ /* 0x000fc4000800120c */
[----:B------:R-:W-:Y:S02]  /*1140*/  USHF.R.U32.HI UR14, URZ, UR28, UR12 ;  /* 0x0000001c3f0e7299 */ /* 0x000fe4000801160c */
[----:B------:R-:W-:Y:S01]  /*1150*/  ULOP3.LUT UR12, URZ, UR9, URZ, 0x33, !UPT ;  /* 0x000000093f0c7292 */ /* 0x000fe2000f8e333f */
[----:B------:R-:W-:Y:S01]  /*1160*/  ULDC UR29, c[0x0][0x648] ;  /* 0x00019200001d7ab9 */ /* 0x000fe20000000800 */
[----:B------:R-:W-:Y:S01]  /*1170*/  ULDC UR30, c[0x0][0x638] ;  /* 0x00018e00001e7ab9 */ /* 0x000fe20000000800 */
[----:B------:R-:W-:Y:S01]  /*1180*/  UMOV UR31, 0x1 ;  /* 0x00000001001f7882 */ /* 0x000fe20000000000 */
[----:B------:R-:W-:-:S04]  /*1190*/  UMOV UR9, UR33 ;  /* 0x0000002100097c82 */ /* 0x000fc80008000000 */
[----:B------:R-:W-:Y:S05]  /*11a0*/  @!P0 BRA `(.L_x_13) ;  /* 0x0000000000308947 */ /* 0x000fea0003800000 */
[----:B------:R-:W-:Y:S02]  /*11b0*/  ULDC UR9, c[0x0][0x64c] ;  /* 0x0001930000097ab9 */ /* 0x000fe40000000800 */
        /* <DEDUP_REMOVED lines=8> */
[----:B------:R-:W-:-:S07]  /*1240*/  UIMAD.WIDE.U32.X UR10, UR19, UR11, UR24, UP1 ;  /* 0x0000000b130a72a5 */ /* 0x000fce00088e0418 */
[----:B------:R-:W-:Y:S01]  /*1250*/  UMOV UR9, UR10 ;  /* 0x0000000a00097c82 */ /* 0x000fe20008000000 */
[----:B------:R-:W-:-:S05]  /*1260*/  UMOV UR14, UR11 ;  /* 0x0000000b000e7c82 */ /* 0x000fca0008000000 */
.L_x_13:
[----:B------:R-:W-:Y:S01]  /*1270*/  USHF.R.U64 UR10, UR9, UR29, UR14 ;  /* 0x0000001d090a7299 */ /* 0x000fe2000800120e */
[----:B------:R-:W-:Y:S01]  /*1280*/  IMAD.MOV.U32 R13, RZ, RZ, 0x1 ;  /* 0x00000001ff0d7424 */ /* 0x000fe200078e00ff */
[----:B------:R-:W-:Y:S01]  /*1290*/  USHF.L.U32 UR9, UR31, UR28, URZ ;  /* 0x0000001c1f097299 */ /* 0x000fe2000800063f */
[----:B------:R-:W-:Y:S01]  /*12a0*/  IMAD.U32 R4, RZ, RZ, UR4 ;  /* 0x00000004ff047e24 */ /* 0x000fe2000f8e00ff */
[----:B------:R-:W-:Y:S02]  /*12b0*/  ULOP3.LUT UR12, UR32, UR12, URZ, 0xc0, !UPT ;  /* 0x0000000c200c7292 */ /* 0x000fe4000f8ec03f */
[----:B------:R-:W-:Y:S02]  /*12c0*/  UIADD3 UR11, -UR10, URZ, URZ ;  /* 0x0000003f0a0b7290 */ /* 0x000fe4000fffe13f */
[----:B------:R-:W-:Y:S02]  /*12d0*/  UIMAD UR12, UR9, UR10, UR12 ;  /* 0x0000000a090c72a4 */ /* 0x000fe4000f8e020c */
[----:B------:R-:W-:-:S02]  /*12e0*/  ULOP3.LUT UR26, UR27, UR26, URZ, 0xc0, !UPT ;  /* 0x0000001a1b1a7292 */ /* 0x000fc4000f8ec03f */
[----:B------:R-:W-:Y:S01]  /*12f0*/  UIMAD UR9, UR11, UR30, UR33 ;  /* 0x0000001e0b0972a4 */ /* 0x000fe2000f8e0221 */
[----:B------:R-:W-:Y:S02]  /*1300*/  ULDC UR10, c[0x0][0x610] ;  /* 0x00018400000a7ab9 */ /* 0x000fe40000000800 */
[----:B------:R-:W-:Y:S02]  /*1310*/  UIMAD UR8, UR12, UR10, UR8 ;  /* 0x0000000a0c0872a4 */ /* 0x000fe4000f8e0208 */
[----:B------:R-:W-:-:S04]  /*1320*/  UIMAD UR9, UR9, UR5, UR26 ;  /* 0x00000005090972a4 */ /* 0x000fc8000f8e021a */
[----:B------:R-:W-:Y:S02]  /*1330*/  USEL UR5, UR9, UR8, !UP2 ;  /* 0x0000000809057287 */ /* 0x000fe4000d000000 */
[----:B------:R-:W-:-:S04]  /*1340*/  USEL UR8, UR8, UR9, !UP2 ;  /* 0x0000000908087287 */ /* 0x000fc8000d000000 */
[----:B------:R-:W-:Y:S02]  /*1350*/  IMAD.U32 R3, RZ, RZ, UR5 ;  /* 0x00000005ff037e24 */ /* 0x000fe4000f8e00ff */
[----:B------:R-:W-:-:S07]  /*1360*/  IMAD.U32 R2, RZ, RZ, UR8 ;  /* 0x00000008ff027e24 */ /* 0x000fce000f8e00ff */
.L_x_11:
[----:B------:R-:W-:Y:S05]  /*1370*/  @!P1 BRA `(.L_x_14) ;  /* 0x00000000000c9947 */ /* 0x000fea0003800000 */
[----:B------:R-:W-:Y:S01]  /*1380*/  UCGABAR_WAIT ;  /* 0x0000000000007dc7 */ /* 0x000fe20008000000 */
[----:B------:R-:W-:Y:S01]  /*1390*/  CCTL.IVALL ;  /* 0x00000000ff00798f */ /* 0x000fe20002000000 */
[----:B------:R-:W-:Y:S05]  /*13a0*/  BRA `(.L_x_15) ;  /* 0x0000000000047947 */ /* 0x000fea0003800000 */
.L_x_14:
[----:B------:R-:W-:Y:S06]  /*13b0*/  BAR.SYNC.DEFER_BLOCKING 0x0 ;  /* 0x0000000000007b1d */ /* 0x000fec0000010000 */
.L_x_15:
[----:B------:R-:W-:Y:S02]  /*13c0*/  ULDC UR4, c[0x0][0x28c] ;  /* 0x0000a30000047ab9 */ /* 0x000fe40000000800 */
[----:B------:R-:W-:-:S04]  /*13d0*/  UIADD3 UR4, UR4, 0x1f, URZ ;  /* 0x0000001f04047890 */ /* 0x000fc8000fffe03f */
[----:B------:R-:W-:-:S04]  /*13e0*/  USHF.R.S32.HI UR5, URZ, 0x1f, UR4 ;  /* 0x0000001f3f057899 */ /* 0x000fc80008011404 */
[----:B------:R-:W-:-:S04]  /*13f0*/  ULEA.HI UR5, UR5, UR4, URZ, 0x5 ;  /* 0x0000000405057291 */ /* 0x000fc8000f8f283f */
[----:B------:R-:W-:Y:S01]  /*1400*/  USHF.R.S32.HI UR14, URZ, 0x5, UR5 ;  /* 0x000000053f0e7899 */ /* 0x000fe20008011405 */
[----:B------:R-:W-:Y:S11]  /*1410*/  @!P2 BRA `(.L_x_16) ;  /* 0x00000044001ca947 */ /* 0x000ff60003800000 */
[----:B------:R-:W-:-:S06]  /*1420*/  UISETP.GT.U32.AND UP1, UPT, UR18, 0x1, UPT ;  /* 0x000000011200788c */ /* 0x000fcc000bf24070 */
[----:B------:R-:W-:-:S13]  /*1430*/  PLOP3.LUT P0, PT, PT, PT, UP1, 0x80, 0x0 ;  /* 0x000000000000781c */ /* 0x000fda0003f0f018 */
[----:B------:R-:W-:Y:S05]  /*1440*/  @P0 EXIT ;  /* 0x000000000000094d */ /* 0x000fea0003800000 */
.L_x_17:
[----:B------:R-:W-:-:S08]  /*1450*/  NOP ;  /* 0x0000000000007918 */ /* 0x000fd00000000000 */
[----:B------:R-:W0:Y:S02]  /*1460*/  USETMAXREG.TRY_ALLOC.CTAPOOL UP1, 0xe8 ;  /* 0x000000e8000079c8 */ /* 0x000e240008020600 */
[----:B0-----:R-:W-:-:S13]  /*1470*/  PLOP3.LUT P0, PT, PT, PT, UP1, 0x80, 0x0 ;  /* 0x000000000000781c */ /* 0x001fda0003f0f018 */
[----:B------:R-:W-:Y:S05]  /*1480*/  @!P0 BRA `(.L_x_17) ;  /* 0xfffffffc00f08947 */ /* 0x000fea000383ffff */
[----:B------:R-:W-:-:S13]  /*1490*/  LOP3.LUT P0, RZ, R13, 0xff, RZ, 0xc0, !PT ;  /* 0x000000ff0dff7812 */ /* 0x000fda000780c0ff */
[----:B------:R-:W-:Y:S05]  /*14a0*/  @!P0 EXIT ;  /* 0x000000000000894d */ /* 0x000fea0003800000 */
[----:B------:R-:W0:Y:S01]  /*14b0*/  S2UR UR5, SR_CgaCtaId ;  /* 0x00000000000579c3 */ /* 0x000e220000008800 */
[CC--:B------:R-:W-:Y:S01]  /*14c0*/  LEA.HI R6, R12.reuse, R7.reuse, RZ, 0x2 ;  /* 0x000000070c067211 */ /* 0x0c0fe200078f10ff */
[----:B------:R-:W-:Y:S01]  /*14d0*/  USHF.R.U32.HI UR4, URZ, 0x2, UR14 ;  /* 0x000000023f047899 */ /* 0x000fe2000801160e */
[----:B------:R-:W-:Y:S01]  /*14e0*/  LEA.HI R14, R12, R7, RZ, 0x5 ;  /* 0x000000070c0e7211 */ /* 0x000fe200078f28ff */
[----:B------:R-:W-:Y:S01]  /*14f0*/  UMOV UR12, 0x400 ;  /* 0x00000400000c7882 */ /* 0x000fe20000000000 */
[--C-:B------:R-:W-:Y:S01]  /*1500*/  SHF.R.S32.HI R13, RZ, 0x2, R6.reuse ;  /* 0x00000002ff0d7819 */ /* 0x100fe20000011406 */
[----:B------:R-:W-:Y:S01]  /*1510*/  ULOP3.LUT UR15, UR14, 0x3, URZ, 0xc0, !UPT ;  /* 0x000000030e0f7892 */ /* 0x000fe2000f8ec03f */
[----:B------:R-:W-:Y:S01]  /*1520*/  SHF.R.S32.HI R12, RZ, 0x1f, R6 ;  /* 0x0000001fff0c7819 */ /* 0x000fe20000011406 */
[----:B------:R-:W-:Y:S01]  /*1530*/  ULOP3.LUT UR4, UR4, 0x1, URZ, 0xc0, !UPT ;  /* 0x0000000104047892 */ /* 0x000fe2000f8ec03f */
[----:B------:R-:W-:Y:S01]  /*1540*/  LOP3.LUT R16, R6, 0xfffffffc, RZ, 0xc0, !PT ;  /* 0xfffffffc06107812 */ /* 0x000fe200078ec0ff */
[----:B------:R-:W-:Y:S01]  /*1550*/  USEL UR15, UR15, URZ, !UP0 ;  /* 0x0000003f0f0f7287 */ /* 0x000fe2000c000000 */
[----:B------:R-:W-:Y:S01]  /*1560*/  LEA.HI R12, R12, R13, RZ, 0x3 ;  /* 0x0000000d0c0c7211 */ /* 0x000fe200078f18ff */
[----:B------:R-:W-:-:S02]  /*1570*/  UISETP.EQ.U32.AND UP0, UPT, UR4, 0x1, !UP0 ;  /* 0x000000010400788c */ /* 0x000fc4000c702070 */
[----:B------:R-:W-:Y:S01]  /*1580*/  IMAD.IADD R16, R7, 0x1, -R16 ;  /* 0x0000000107107824 */ /* 0x000fe200078e0a10 */
[----:B------:R-:W-:Y:S01]  /*1590*/  LOP3.LUT R6, R12, 0xfffffff8, RZ, 0xc0, !PT ;  /* 0xfffffff80c067812 */ /* 0x000fe200078ec0ff */
[----:B------:R-:W-:Y:S01]  /*15a0*/  VIADD R12, R17, 0xffffffff ;  /* 0xffffffff110c7836 */ /* 0x000fe20000000000 */
[----:B------:R-:W-:Y:S01]  /*15b0*/  UISETP.LT.AND UP1, UPT, UR14, 0x1, UPT ;  /* 0x000000010e00788c */ /* 0x000fe2000bf21270 */
[----:B------:R-:W-:Y:S02]  /*15c0*/  ULDC UR6, c[0x0][0x284] ;  /* 0x0000a10000067ab9 */ /* 0x000fe40000000800 */
[----:B------:R-:W-:Y:S01]  /*15d0*/  IMAD.IADD R6, R13, 0x1, -R6 ;  /* 0x000000010d067824 */ /* 0x000fe200078e0a06 */
[C---:B------:R-:W-:Y:S01]  /*15e0*/  ISETP.NE.AND P0, PT, R12.reuse, RZ, PT ;  /* 0x000000ff0c00720c */ /* 0x040fe20003f05270 */
[----:B------:R-:W-:Y:S01]  /*15f0*/  IMAD.SHL.U32 R12, R12, 0x8, RZ ;  /* 0x000000080c0c7824 */ /* 0x000fe200078e00ff */
[----:B------:R-:W-:Y:S01]  /*1600*/  SHF.R.S32.HI R13, RZ, 0x5, R14 ;  /* 0x00000005ff0d7819 */ /* 0x000fe2000001140e */
[----:B0-----:R-:W-:Y:S01]  /*1610*/  ULEA UR12, UR5, UR12, 0x18 ;  /* 0x0000000c050c7291 */ /* 0x001fe2000f8ec03f */
[--C-:B------:R-:W-:Y:S01]  /*1620*/  SHF.R.S32.HI R7, RZ, 0x1f, R6.reuse ;  /* 0x0000001fff077819 */ /* 0x100fe20000011406 */
[----:B------:R-:W-:Y:S01]  /*1630*/  USEL UR16, UR14, 0x1, UP1 ;  /* 0x000000010e107887 */ /* 0x000fe20008800000 */
[----:B------:R-:W-:Y:S01]  /*1640*/  LOP3.LUT R12, R12, 0x8, RZ, 0xc0, !PT ;  /* 0x000000080c0c7812 */ /* 0x000fe200078ec0ff */
[----:B------:R-:W-:Y:S01]  /*1650*/  UIADD3 UR4, UR12, 0x180, URZ ;  /* 0x000001800c047890 */ /* 0x000fe2000fffe03f */
[C-C-:B------:R-:W-:Y:S01]  /*1660*/  IMAD R19, R13.reuse, -0x10, -R6.reuse ;  /* 0xfffffff00d137824 */ /* 0x140fe200078e0a06 */
[----:B------:R-:W-:Y:S01]  /*1670*/  UIADD3 UR5, UR12, 0x2180, URZ ;  /* 0x000021800c057890 */ /* 0x000fe2000fffe03f */
[----:B------:R-:W-:Y:S01]  /*1680*/  IMAD.WIDE R6, R13, 0x10, R6 ;  /* 0x000000100d067825 */ /* 0x000fe200078e0206 */
[----:B------:R-:W-:Y:S01]  /*1690*/  UIADD3 UR33, UR12, 0x50, URZ ;  /* 0x000000500c217890 */ /* 0x000fe2000fffe03f */
[----:B------:R-:W-:Y:S01]  /*16a0*/  SEL R86, RZ, 0x1, P0 ;  /* 0x00000001ff567807 */ /* 0x000fe20000000000 */
[----:B------:R-:W-:Y:S01]  /*16b0*/  USHF.R.U32.HI UR4, URZ, 0x4, UR4 ;  /* 0x000000043f047899 */ /* 0x000fe20008011604 */
[C---:B------:R-:W-:Y:S01]  /*16c0*/  LOP3.LUT R87, R12.reuse, 0x8, RZ, 0x3c, !PT ;  /* 0x000000080c577812 */ /* 0x040fe200078e3cff */
[----:B------:R-:W-:Y:S01]  /*16d0*/  USHF.R.U32.HI UR5, URZ, 0x4, UR5 ;  /* 0x000000043f057899 */ /* 0x000fe20008011605 */
[----:B------:R-:W-:Y:S01]  /*16e0*/  LOP3.LUT R18, R12, 0x18, RZ, 0x3c, !PT ;  /* 0x000000180c127812 */ /* 0x000fe200078e3cff */
[----:B------:R-:W-:Y:S01]  /*16f0*/  ULOP3.LUT UR4, UR4, 0x3fff, URZ, 0xc0, !UPT ;  /* 0x00003fff04047892 */ /* 0x000fe2000f8ec03f */
[----:B------:R-:W-:Y:S01]  /*1700*/  LEA R17, R17, UR33, 0x3 ;  /* 0x0000002111117c11 */ /* 0x000fe2000f8e18ff */
[----:B------:R-:W-:Y:S01]  /*1710*/  ULOP3.LUT UR5, UR5, 0x3fff, URZ, 0xc0, !UPT ;  /* 0x00003fff05057892 */ /* 0x000fe2000f8ec03f */
[----:B------:R-:W-:Y:S01]  /*1720*/  VIADD R19, R19, UR6 ;  /* 0x0000000613137c36 */ /* 0x000fe20008000000 */
[----:B------:R-:W-:-:S02]  /*1730*/  ULOP3.LUT UR31, UR7, 0x1, URZ, 0xfc, !UPT ;  /* 0x00000001071f7892 */ /* 0x000fc4000f8efc3f */
[----:B------:R-:W-:Y:S02]  /*1740*/  USHF.L.U32 UR32, UR14, 0x1, URZ ;  /* 0x000000010e207899 */ /* 0x000fe4000800063f */
[----:B------:R-:W-:Y:S02]  /*1750*/  UIADD3 UR16, -UR16, UR14, URZ ;  /* 0x0000000e10107290 */ /* 0x000fe4000fffe13f */
[----:B------:R-:W-:Y:S02]  /*1760*/  USEL UR17, URZ, 0x1, !UP0 ;  /* 0x000000013f117887 */ /* 0x000fe4000c000000 */
[----:B------:R-:W-:Y:S02]  /*1770*/  ULOP3.LUT UR18, UR4, 0x10000, URZ, 0xfc, !UPT ;  /* 0x0001000004127892 */ /* 0x000fe4000f8efc3f */
[----:B------:R-:W-:-:S12]  /*1780*/  ULOP3.LUT UR19, UR5, 0x10000, URZ, 0xfc, !UPT ;  /* 0x0001000005137892 */ /* 0x000fd8000f8efc3f */
.L_x_108:
[----:B------:R-:W-:Y:S01]  /*1790*/  SHF.L.U32 R12, R86, 0x1f, RZ ;  /* 0x0000001f560c7819 */ /* 0x000fe200000006ff */
[----:B------:R-:W0:Y:S01]  /*17a0*/  LDC R13, c[0x0][0x28c] ;  /* 0x0000a300ff0d7b82 */ /* 0x000e220000000800 */
[----:B------:R-:W-:Y:S01]  /*17b0*/  UMOV UR4, URZ ;  /* 0x0000003f00047c82 */ /* 0x000fe20008000000 */
[----:B------:R-:W-:Y:S01]  /*17c0*/  UMOV UR24, UR15 ;  /* 0x0000000f00187c82 */ /* 0x000fe20008000000 */
[----:B-1----:R-:W1:Y:S01]  /*17d0*/  SYNCS.PHASECHK.TRANS64.TRYWAIT P0, [R17+URZ+-0x8], R12 ;  /* 0xfffff80c110075a7 */ /* 0x002e62000800017f */
[----:B0-----:R-:W-:Y:S01]  /*17e0*/  ISETP.GE.AND P1, PT, R13, 0x1, PT ;  /* 0x000000010d00780c */ /* 0x001fe20003f26270 */
[----:B-1-3--:R-:W-:-:S12]  /*17f0*/  @!P0 BRA `(.L_x_18) ;  /* 0x0000005000708947 */ /* 0x00afd80003800000 */
.L_x_130:
[----:B------:R-:W-:Y:S01]  /*1800*/  UMOV UR5, URZ ;  /* 0x0000003f00057c82 */ /* 0x000fe20008000000 */
[----:B------:R-:W-:Y:S01]  /*1810*/  UMOV UR6, URZ ;  /* 0x0000003f00067c82 */ /* 0x000fe20008000000 */
[----:B------:R-:W-:Y:S02]  /*1820*/  CS2R R20, SRZ ;  /* 0x0000000000147805 */ /* 0x000fe4000001ff00 */
[----:B------:R-:W-:Y:S02]  /*1830*/  CS2R R56, SRZ ;  /* 0x0000000000387805 */ /* 0x000fe4000001ff00 */
[----:B------:R-:W-:Y:S02]  /*1840*/  CS2R R58, SRZ ;  /* 0x00000000003a7805 */ /* 0x000fe4000001ff00 */
[----:B------:R-:W-:Y:S02]  /*1850*/  CS2R R60, SRZ ;  /* 0x00000000003c7805 */ /* 0x000fe4000001ff00 */
[----:B------:R-:W-:-:S02]  /*1860*/  CS2R R62, SRZ ;  /* 0x00000000003e7805 */ /* 0x000fc4000001ff00 */
[----:B------:R-:W-:Y:S02]  /*1870*/  CS2R R64, SRZ ;  /* 0x0000000000407805 */ /* 0x000fe4000001ff00 */
        /* <DEDUP_REMOVED lines=9> */
[----:B------:R-:W-:Y:S01]  /*1910*/  CS2R R84, SRZ ;  /* 0x0000000000547805 */ /* 0x000fe2000001ff00 */
[----:B------:R-:W-:Y:S01]  /*1920*/  IMAD.U32 R22, RZ, RZ, UR17 ;  /* 0x00000011ff167e24 */ /* 0x000fe2000f8e00ff */
        /* <DEDUP_REMOVED lines=15> */
[----:B------:R-:W-:Y:S01]  /*1a20*/  CS2R R54, SRZ ;  /* 0x0000000000367805 */ /* 0x000fe2000001ff00 */
[----:B------:R-:W-:Y:S06]  /*1a30*/  @!P1 BRA `(.L_x_19) ;  /* 0x0000000400489947 */ /* 0x000fec0003800000 */
[----:B------:R-:W-:-:S06]  /*1a40*/  UISETP.NE.AND UP0, UPT, UR31, 0x3, UPT ;  /* 0x000000031f00788c */ /* 0x000fcc000bf05270 */
[----:B------:R-:W-:-:S13]  /*1a50*/  PLOP3.LUT P1, PT, PT, PT, UP0, 0x80, 0x0 ;  /* 0x000000000000781c */ /* 0x000fda0003f2f008 */
[----:B------:R-:W-:Y:S05]  /*1a60*/  @!P1 BRA `(.L_x_20) ;  /* 0x0000000000049947 */ /* 0x000fea0003800000 */
[----:B------:R-:W-:Y:S01]  /*1a70*/  BPT.TRAP 0x1 ;  /* 0x000000040000795c */ /* 0x000fe20000300000 */
.L_x_20:
[----:B------:R-:W-:Y:S01]  /*1a80*/  ULEA UR4, UR15, UR12, 0x3 ;  /* 0x0000000c0f047291 */ /* 0x000fe2000f8e183f */
[----:B0-----:R-:W-:-:S05]  /*1a90*/  IMAD.U32 R12, RZ, RZ, UR17 ;  /* 0x00000011ff0c7e24 */ /* 0x001fca000f8e00ff */
[----:B------:R-:W-:-:S04]  /*1aa0*/  SHF.L.U32 R12, R12, 0x1f, RZ ;  /* 0x0000001f0c0c7819 */ /* 0x000fc800000006ff */
[----:B------:R0:W1:Y:S01]  /*1ab0*/  SYNCS.PHASECHK.TRANS64.TRYWAIT P0, [UR4], R12 ;  /* 0x0000000cff0075a7 */ /* 0x0000620008000144 */
[----:B------:R-:W-:Y:S05]  /*1ac0*/  @!P1 BRA `(.L_x_21) ;  /* 0x0000000000049947 */ /* 0x000fea0003800000 */
[----:B------:R-:W-:Y:S01]  /*1ad0*/  BPT.TRAP 0x1 ;  /* 0x000000040000795c */ /* 0x000fe20000300000 */
.L_x_21:
[----:B-1----:R-:W-:Y:S05]  /*1ae0*/  @P0 BRA `(.L_x_22) ;  /* 0x0000000000080947 */ /* 0x002fea0003800000 */
[----:B------:R-:W1:Y:S02]  /*1af0*/  SYNCS.PHASECHK.TRANS64.TRYWAIT P0, [UR4], R12 ;  /* 0x0000000cff0075a7 */ /* 0x000e640008000144 */
[----:B-1----:R-:W-:Y:S05]  /*1b00*/  @!P0 BRA `(.L_x_23) ;  /* 0x0000004c00c08947 */ /* 0x002fea0003800000 */
.L_x_22:
[----:B------:R-:W-:Y:S01]  /*1b10*/  ULDC UR5, c[0x0][0x50c] ;  /* 0x0001430000057ab9 */ /* 0x000fe20000000800 */
[----:B------:R-:W-:Y:S01]  /*1b20*/  ULEA UR8, UR15, UR18, 0x7 ;  /* 0x000000120f087291 */ /* 0x000fe2000f8e383f */
[----:B------:R-:W-:Y:S01]  /*1b30*/  WARPGROUP.ARRIVE ;  /* 0x00000000000079c5 */ /* 0x000fe20000000000 */
[----:B------:R-:W-:Y:S01]  /*1b40*/  UISETP.NE.AND UP0, UPT, UR5, 0x1, UPT ;  /* 0x000000010500788c */ /* 0x000fe2000bf05270 */
[----:B------:R-:W-:Y:S01]  /*1b50*/  CS2R R20, SRZ ;  /* 0x0000000000147805 */ /* 0x000fe2000001ff00 */
[----:B------:R-:W-:Y:S01]  /*1b60*/  ULEA UR10, UR15, UR19, 0x7 ;  /* 0x000000130f0a7291 */ /* 0x000fe2000f8e383f */
[----:B------:R-:W-:Y:S01]  /*1b70*/  CS2R R56, SRZ ;  /* 0x0000000000387805 */ /* 0x000fe2000001ff00 */
[----:B------:R-:W-:Y:S01]  /*1b80*/  USEL UR5, URZ, 0x1, UP0 ;  /* 0x000000013f057887 */ /* 0x000fe20008000000 */
[----:B------:R-:W-:Y:S01]  /*1b90*/  CS2R R58, SRZ ;  /* 0x00000000003a7805 */ /* 0x000fe2000001ff00 */
[----:B------:R-:W-:Y:S01]  /*1ba0*/  UMOV UR9, 0xc0000010 ;  /* 0xc000001000097882 */ /* 0x000fe20000000000 */
[----:B------:R-:W-:Y:S01]  /*1bb0*/  UMOV UR11, 0xc0000010 ;  /* 0xc0000010000b7882 */ /* 0x000fe20000000000 */
[----:B------:R-:W-:Y:S01]  /*1bc0*/  UMOV UR4, 0x1 ;  /* 0x0000000100047882 */ /* 0x000fe20000000000 */
[----:B------:R-:W-:-:S02]  /*1bd0*/  CS2R R60, SRZ ;  /* 0x00000000003c7805 */ /* 0x000fc4000001ff00 */
[----:B------:R-:W-:Y:S01]  /*1be0*/  ISETP.NE.AND P0, PT, RZ, UR5, PT ;  /* 0x00000005ff007c0c */ /* 0x000fe2000bf05270 */
[----:B------:R-:W-:Y:S01]  /*1bf0*/  QGMMA.64x64x32.F32.E4M3.E4M3 R24, gdesc[UR8], RZ, !UPT, gsb0 ;  /* 0x00e00000081879f3 */ /* 0x000fe2000c0008ff */
        /* <DEDUP_REMOVED lines=11> */
[----:B------:R-:W-:Y:S01]  /*1cb0*/  CS2R R84, SRZ ;  /* 0x0000000000547805 */ /* 0x000fe2000001ff00 */
[----:B------:R-:W-:Y:S06]  /*1cc0*/  @!P0 BRA `(.L_x_24) ;  /* 0x0000000000888947 */ /* 0x000fec0003800000 */
[----:B------:R-:W-:Y:S02]  /*1cd0*/  WARPGROUP.DEPBAR.LE gsb0, 0x0 ;  /* 0x00008000000079c5 */ /* 0x000fe40000010000 */
[----:B------:R-:W-:-:S01]  /*1ce0*/  FADD R85, RZ, R24 ;  /* 0x00000018ff557221 */ /* 0x000fc20000000000 */
[----:B------:R-:W-:Y:S01]  /*1cf0*/  FADD R84, RZ, R25 ;  /* 0x00000019ff547221 */ /* 0x000fe20000000000 */
        /* <DEDUP_REMOVED lines=30> */
[----:B------:R-:W-:-:S06]  /*1ee0*/  UMOV UR4, URZ ;  /* 0x0000003f00047c82 */ /* 0x000fcc0008000000 */
.L_x_24:
[----:B------:R-:W-:-:S04]  /*1ef0*/  UIADD3 UR24, UR15, 0x1, URZ ;  /* 0x000000010f187890 */ /* 0x000fc8000fffe03f */
[----:B------:R-:W-:-:S04]  /*1f00*/  UISETP.NE.AND UP0, UPT, UR24, 0x4, UPT ;  /* 0x000000041800788c */ /* 0x000fc8000bf05270 */
[----:B------:R-:W-:Y:S02]  /*1f10*/  USEL UR6, URZ, 0x1, UP0 ;  /* 0x000000013f067887 */ /* 0x000fe40008000000 */
[----:B------:R-:W-:Y:S02]  /*1f20*/  USEL UR24, UR24, URZ, UP0 ;  /* 0x0000003f18187287 */ /* 0x000fe40008000000 */
[----:B------:R-:W-:-:S06]  /*1f30*/  ULOP3.LUT UR6, UR17, UR6, URZ, 0x3c, !UPT ;  /* 0x0000000611067292 */ /* 0x000fcc000f8e3c3f */
[----:B------:R-:W-:Y:S01]  /*1f40*/  IMAD.U32 R22, RZ, RZ, UR6 ;  /* 0x00000006ff167e24 */ /* 0x000fe2000f8e00ff */
[----:B------:R-:W-:-:S06]  /*1f50*/  UMOV UR6, 0x1 ;  /* 0x0000000100067882 */ /* 0x000fcc0000000000 */
.L_x_19:
[----:B------:R-:W-:-:S06]  /*1f60*/  UISETP.GE.AND UP0, UPT, UR16, 0x1, UPT ;  /* 0x000000011000788c */ /* 0x000fcc000bf06270 */
[----:B------:R-:W-:-:S13]  /*1f70*/  PLOP3.LUT P0, PT, PT, PT, UP0, 0x80, 0x0 ;  /* 0x000000000000781c */ /* 0x000fda0003f0f008 */
[----:B------:R-:W-:Y:S05]  /*1f80*/  @!P0 BRA `(.L_x_25) ;  /* 0x00000004005c8947 */ /* 0x000fea0003800000 */
[----:B01----:R-:W-:Y:S01]  /*1f90*/  IMAD.U32 R12, RZ, RZ, UR16 ;  /* 0x00000010ff0c7e24 */ /* 0x003fe2000f8e00ff */
[----:B------:R-:W-:Y:S01]  /*1fa0*/  ULDC UR25, c[0x0][0x50c] ;  /* 0x0001430000197ab9 */ /* 0x000fe20000000800 */
[----:B------:R-:W-:-:S07]  /*1fb0*/  IMAD.U32 R13, RZ, RZ, UR15 ;  /* 0x0000000fff0d7e24 */ /* 0x000fce000f8e00ff */
.L_x_33:
[----:B------:R-:W-:-:S06]  /*1fc0*/  UISETP.NE.AND UP0, UPT, UR31, 0x3, UPT ;  /* 0x000000031f00788c */ /* 0x000fcc000bf05270 */
[----:B------:R-:W-:-:S13]  /*1fd0*/  PLOP3.LUT P1, PT, PT, PT, UP0, 0x80, 0x0 ;  /* 0x000000000000781c */ /* 0x000fda0003f2f008 */
[----:B------:R-:W-:Y:S05]  /*1fe0*/  @!P1 BRA `(.L_x_26) ;  /* 0x0000000000049947 */ /* 0x000fea0003800000 */
[----:B------:R-:W-:Y:S01]  /*1ff0*/  BPT.TRAP 0x1 ;  /* 0x000000040000795c */ /* 0x000fe20000300000 */
.L_x_26:
[----:B------:R-:W-:Y:S01]  /*2000*/  ULEA UR8, UR24, UR12, 0x3 ;  /* 0x0000000c18087291 */ /* 0x000fe2000f8e183f */
[----:B------:R-:W-:-:S08]  /*2010*/  SHF.L.U32 R14, R22, 0x1f, RZ ;  /* 0x0000001f160e7819 */ /* 0x000fd000000006ff */
[----:B------:R0:W1:Y:S01]  /*2020*/  SYNCS.PHASECHK.TRANS64.TRYWAIT P0, [UR8], R14 ;  /* 0x0000000eff0075a7 */ /* 0x0000620008000148 */
[----:B------:R-:W-:Y:S05]  /*2030*/  @!P1 BRA `(.L_x_27) ;  /* 0x0000000000049947 */ /* 0x000fea0003800000 */
[----:B------:R-:W-:Y:S01]  /*2040*/  BPT.TRAP 0x1 ;  /* 0x000000040000795c */ /* 0x000fe20000300000 */
.L_x_27:
[----:B-1----:R-:W-:Y:S05]  /*2050*/  @P0 BRA `(.L_x_28) ;  /* 0x0000000000080947 */ /* 0x002fea0003800000 */
[----:B------:R-:W1:Y:S02]  /*2060*/  SYNCS.PHASECHK.TRANS64.TRYWAIT P0, [UR8], R14 ;  /* 0x0000000eff0075a7 */ /* 0x000e640008000148 */
[----:B-1----:R-:W-:Y:S05]  /*2070*/  @!P0 BRA `(.L_x_29) ;  /* 0x00000048007c8947 */ /* 0x002fea0003800000 */
.L_x_28:
[----:B------:R-:W-:Y:S01]  /*2080*/  UISETP.NE.AND UP0, UPT, UR5, URZ, UPT ;  /* 0x0000003f0500728c */ /* 0x000fe2000bf05270 */
[----:B------:R-:W-:Y:S01]  /*2090*/  WARPGROUP.ARRIVE ;  /* 0x00000000000079c5 */ /* 0x000fe20000000000 */
[----:B------:R-:W-:Y:S02]  /*20a0*/  ULEA UR8, UR24, UR18, 0x7 ;  /* 0x0000001218087291 */ /* 0x000fe4000f8e383f */
[----:B------:R-:W-:Y:S02]  /*20b0*/  USEL UR6, UR6, URZ, !UP0 ;  /* 0x0000003f06067287 */ /* 0x000fe4000c000000 */
[----:B------:R-:W-:Y:S02]  /*20c0*/  ULEA UR10, UR24, UR19, 0x7 ;  /* 0x00000013180a7291 */ /* 0x000fe4000f8e383f */
[----:B------:R-:W-:Y:S01]  /*20d0*/  UISETP.NE.U32.AND UP0, UPT, UR6, URZ, UPT ;  /* 0x0000003f0600728c */ /* 0x000fe2000bf05070 */
[----:B------:R-:W-:Y:S01]  /*20e0*/  UMOV UR9, 0xc0000010 ;  /* 0xc000001000097882 */ /* 0x000fe20000000000 */
[----:B------:R-:W-:Y:S01]  /*20f0*/  UMOV UR11, 0xc0000010 ;  /* 0xc0000010000b7882 */ /* 0x000fe20000000000 */
[----:B------:R-:W-:-:S08]  /*2100*/  UIADD3 UR4, UR4, 0x1, URZ ;  /* 0x0000000104047890 */ /* 0x000fd0000fffe03f */
[----:B------:R-:W-:Y:S01]  /*2110*/  QGMMA.64x64x32.F32.E4M3.E4M3 R24, gdesc[UR8], R24, UP0, gsb0 ;  /* 0x00e00000081879f3 */ /* 0x000fe2000b800818 */
[----:B------:R-:W-:-:S04]  /*2120*/  UISETP.NE.AND UP0, UPT, UR4, UR25, UPT ;  /* 0x000000190400728c */ /* 0x000fc8000bf05270 */
[----:B------:R-:W-:-:S06]  /*2130*/  USEL UR5, URZ, 0x1, UP0 ;  /* 0x000000013f057887 */ /* 0x000fcc0008000000 */
[----:B------:R-:W-:Y:S01]  /*2140*/  ISETP.NE.AND P0, PT, RZ, UR5, PT ;  /* 0x00000005ff007c0c */ /* 0x000fe2000bf05270 */
[----:B------:R-:W-:-:S12]  /*2150*/  WARPGROUP.DEPBAR.LE gsb0, 0x1 ;  /* 0x00008000000079c5 */ /* 0x000fd80000010100 */
[----:B------:R-:W-:Y:S05]  /*2160*/  @!P0 BRA `(.L_x_30) ;  /* 0x0000000000888947 */ /* 0x000fea0003800000 */
[----:B------:R-:W-:Y:S02]  /*2170*/  WARPGROUP.DEPBAR.LE gsb0, 0x0 ;  /* 0x00008000000079c5 */ /* 0x000fe40000010000 */
[----:B------:R-:W-:-:S01]  /*2180*/  FADD R85, R24, R85 ;  /* 0x0000005518557221 */ /* 0x000fc20000000000 */
[----:B------:R-:W-:Y:S01]  /*2190*/  FADD R84, R25, R84 ;  /* 0x0000005419547221 */ /* 0x000fe20000000000 */
        /* <DEDUP_REMOVED lines=30> */
[----:B------:R-:W-:-:S06]  /*2380*/  UMOV UR4, URZ ;  /* 0x0000003f00047c82 */ /* 0x000fcc0008000000 */
.L_x_30:
[----:B------:R-:W-:Y:S05]  /*2390*/  @!P1 BRA `(.L_x_31) ;  /* 0x0000000000049947 */ /* 0x000fea0003800000 */
[----:B------:R-:W-:Y:S01]  /*23a0*/  BPT.TRAP 0x1 ;  /* 0x000000040000795c */ /* 0x000fe20000300000 */
.L_x_31:
[----:B------:R-:W-:Y:S01]  /*23b0*/  ISETP.NE.AND P0, PT, R9, RZ, PT ;  /* 0x000000ff0900720c */ /* 0x000fe20003f05270 */
[----:B------:R-:W-:-:S12]  /*23c0*/  UISETP.GT.U32.AND UP0, UPT, UR7, 0x1, UPT ;  /* 0x000000010700788c */ /* 0x000fd8000bf04070 */
[----:B01----:R-:W-:-:S05]  /*23d0*/  @P0 LEA R14, R13, UR12, 0x3 ;  /* 0x0000000c0d0e0c11 */ /* 0x003fca000f8e18ff */
[----:B------:R-:W-:-:S05]  /*23e0*/  @P0 VIADD R15, R14, 0x20 ;  /* 0x000000200e0f0836 */ /* 0x000fca0000000000 */
[----:B------:R-:W-:-:S04]  /*23f0*/  @P0 PRMT R15, R8, 0x654, R15 ;  /* 0x00000654080f0816 */ /* 0x000fc8000000000f */
[----:B------:R0:W-:Y:S01]  /*2400*/  @P0 SYNCS.ARRIVE.TRANS64.RED.A1T0 RZ, [R15+URZ], RZ ;  /* 0x000000ff0fff09a7 */ /* 0x0001e2000810043f */
[----:B------:R-:W-:-:S13]  /*2410*/  PLOP3.LUT P0, PT, PT, PT, UP0, 0x80, 0x0 ;  /* 0x000000000000781c */ /* 0x000fda0003f0f008 */
[----:B0-----:R-:W-:Y:S05]  /*2420*/  @P0 BRA `(.L_x_32) ;  /* 0x0000000000040947 */ /* 0x001fea0003800000 */
[----:B------:R-:W-:Y:S01]  /*2430*/  BPT.TRAP 0x1 ;  /* 0x000000040000795c */ /* 0x000fe20000300000 */
.L_x_32:
[----:B------:R-:W-:Y:S01]  /*2440*/  UIADD3 UR24, UR24, 0x1, URZ ;  /* 0x0000000118187890 */ /* 0x000fe2000fffe03f */
[C---:B------:R-:W-:Y:S01]  /*2450*/  ISETP.GT.AND P1, PT, R12.reuse, 0x1, PT ;  /* 0x000000010c00780c */ /* 0x040fe20003f24270 */
[----:B------:R-:W-:Y:S02]  /*2460*/  VIADD R13, R13, 0x1 ;  /* 0x000000010d0d7836 */ /* 0x000fe40000000000 */
[----:B------:R-:W-:Y:S01]  /*2470*/  UISETP.NE.AND UP0, UPT, UR24, 0x4, UPT ;  /* 0x000000041800788c */ /* 0x000fe2000bf05270 */
[----:B------:R-:W-:Y:S02]  /*2480*/  VIADD R12, R12, 0xffffffff ;  /* 0xffffffff0c0c7836 */ /* 0x000fe40000000000 */
[C---:B------:R-:W-:Y:S01]  /*2490*/  ISETP.NE.AND P0, PT, R13.reuse, 0x4, PT ;  /* 0x000000040d00780c */ /* 0x040fe20003f05270 */
[----:B------:R-:W-:Y:S02]  /*24a0*/  USEL UR6, URZ, 0x1, UP0 ;  /* 0x000000013f067887 */ /* 0x000fe40008000000 */
[----:B------:R-:W-:Y:S01]  /*24b0*/  USEL UR24, UR24, URZ, UP0 ;  /* 0x0000003f18187287 */ /* 0x000fe20008000000 */
[----:B------:R-:W-:-:S03]  /*24c0*/  SEL R13, R13, RZ, P0 ;  /* 0x000000ff0d0d7207 */ /* 0x000fc60000000000 */
[----:B------:R-:W-:Y:S01]  /*24d0*/  LOP3.LUT R22, R22, UR6, RZ, 0x3c, !PT ;  /* 0x0000000616167c12 */ /* 0x000fe2000f8e3cff */
[----:B------:R-:W-:Y:S01]  /*24e0*/  UMOV UR6, 0x1 ;  /* 0x0000000100067882 */ /* 0x000fe20000000000 */
[----:B------:R-:W-:Y:S06]  /*24f0*/  @P1 BRA `(.L_x_33) ;  /* 0xfffffff800b01947 */ /* 0x000fec000383ffff */
.L_x_25:
[----:B------:R-:W-:Y:S01]  /*2500*/  UISETP.NE.AND UP0, UPT, UR4, URZ, UPT ;  /* 0x0000003f0400728c */ /* 0x000fe2000bf05270 */
[----:B01----:R-:W0:Y:S03]  /*2510*/  LDC R12, c[0x0][0x28c] ;  /* 0x0000a300ff0c7b82 */ /* 0x003e260000000800 */
[----:B------:R-:W-:-:S06]  /*2520*/  USEL UR4, URZ, 0x1, !UP0 ;  /* 0x000000013f047887 */ /* 0x000fcc000c000000 */
[----:B------:R-:W-:-:S13]  /*2530*/  ISETP.NE.AND P0, PT, RZ, UR4, PT ;  /* 0x00000004ff007c0c */ /* 0x000fda000bf05270 */
[----:B------:R-:W-:Y:S05]  /*2540*/  @!P0 BRA `(.L_x_34) ;  /* 0x0000000000848947 */ /* 0x000fea0003800000 */
[----:B------:R-:W-:Y:S02]  /*2550*/  WARPGROUP.DEPBAR.LE gsb0, 0x0 ;  /* 0x00008000000079c5 */ /* 0x000fe40000010000 */
[----:B------:R-:W-:Y:S01]  /*2560*/  FADD R85, R24, R85 ;  /* 0x0000005518557221 */ /* 0x000fe20000000000 */
        /* <DEDUP_REMOVED lines=30> */
[----:B------:R-:W-:-:S07]  /*2750*/  FADD R20, R20, R55 ;  /* 0x0000003714147221 */ /* 0x000fce0000000000 */
.L_x_34:
[----:B0-----:R-:W-:Y:S01]  /*2760*/  ISETP.GE.AND P0, PT, R12, 0x1, PT ;  /* 0x000000010c00780c */ /* 0x001fe20003f06270 */
[----:B------:R0:W-:Y:S01]  /*2770*/  SYNCS.ARRIVE.TRANS64.A1T0 RZ, [R87+UR33], RZ ;  /* 0x000000ff57ff79a7 */ /* 0x0001e20008100021 */
[----:B------:R-:W-:-:S11]  /*2780*/  WARPGROUP.DEPBAR.LE gsb0, 0x0 ;  /* 0x00008000000079c5 */ /* 0x000fd60000010000 */
[----:B------:R-:W-:Y:S05]  /*2790*/  @!P0 BRA `(.L_x_35) ;  /* 0x0000000000488947 */ /* 0x000fea0003800000 */
[----:B------:R-:W-:-:S06]  /*27a0*/  UISETP.NE.AND UP0, UPT, UR31, 0x3, UPT ;  /* 0x000000031f00788c */ /* 0x000fcc000bf05270 */
[----:B------:R-:W-:-:S13]  /*27b0*/  PLOP3.LUT P0, PT, PT, PT, UP0, 0x80, 0x0 ;  /* 0x000000000000781c */ /* 0x000fda0003f0f008 */
[----:B------:R-:W-:Y:S05]  /*27c0*/  @!P0 BRA `(.L_x_36) ;  /* 0x0000000000048947 */ /* 0x000fea0003800000 */
[----:B------:R-:W-:Y:S01]  /*27d0*/  BPT.TRAP 0x1 ;  /* 0x000000040000795c */ /* 0x000fe20000300000 */
.L_x_36:
[----:B------:R-:W-:Y:S01]  /*27e0*/  ISETP.NE.AND P0, PT, R9, RZ, PT ;  /* 0x000000ff0900720c */ /* 0x000fe20003f05270 */
[----:B------:R-:W-:-:S12]  /*27f0*/  IMAD.U32 R13, RZ, RZ, UR12 ;  /* 0x0000000cff0d7e24 */ /* 0x000fd8000f8e00ff */
[----:B------:R-:W-:-:S05]  /*2800*/  VOTEU.ANY UP0, P0 ;  /* 0x00000000003f7886 */ /* 0x000fca0000000100 */
[----:B------:R-:W-:Y:S02]  /*2810*/  @UP0 UIADD3 UR4, UR16, UR15, URZ ;  /* 0x0000000f10040290 */ /* 0x000fe4000fffe03f */
[----:B------:R-:W-:-:S04]  /*2820*/  UISETP.GT.U32.AND UP0, UPT, UR7, 0x1, UPT ;  /* 0x000000010700788c */ /* 0x000fc8000bf04070 */
[----:B------:R-:W-:-:S04]  /*2830*/  IMAD.U32 R12, RZ, RZ, UR4 ;  /* 0x00000004ff0c7e24 */ /* 0x000fc8000f8e00ff */
[----:B------:R-:W-:-:S05]  /*2840*/  @P0 IMAD.SHL.U32 R12, R12, 0x8, RZ ;  /* 0x000000080c0c0824 */ /* 0x000fca00078e00ff */
[----:B------:R-:W-:-:S04]  /*2850*/  @P0 LOP3.LUT R12, R12, 0x18, RZ, 0xc0, !PT ;  /* 0x000000180c0c0812 */ /* 0x000fc800078ec0ff */
[----:B------:R-:W-:-:S04]  /*2860*/  @P0 IADD3 R13, R13, 0x20, R12 ;  /* 0x000000200d0d0810 */ /* 0x000fc80007ffe00c */
[----:B------:R-:W-:-:S04]  /*2870*/  @P0 PRMT R13, R8, 0x654, R13 ;  /* 0x00000654080d0816 */ /* 0x000fc8000000000d */
[----:B------:R1:W-:Y:S01]  /*2880*/  @P0 SYNCS.ARRIVE.TRANS64.RED.A1T0 RZ, [R13+URZ], RZ ;  /* 0x000000ff0dff09a7 */ /* 0x0003e2000810043f */
[----:B------:R-:W-:-:S13]  /*2890*/  PLOP3.LUT P0, PT, PT, PT, UP0, 0x80, 0x0 ;  /* 0x000000000000781c */ /* 0x000fda0003f0f008 */
[----:B-1----:R-:W-:Y:S05]  /*28a0*/  @P0 BRA `(.L_x_35) ;  /* 0x0000000000040947 */ /* 0x002fea0003800000 */
[----:B------:R-:W-:Y:S01]  /*28b0*/  BPT.TRAP 0x1 ;  /* 0x000000040000795c */ /* 0x000fe20000300000 */
.L_x_35:
[----:B------:R-:W-:Y:S01]  /*28c0*/  SHF.L.U32 R12, R86, 0x1f, RZ ;  /* 0x0000001f560c7819 */ /* 0x000fe200000006ff */
[----:B------:R-:W1:Y:S01]  /*28d0*/  LDC R25, c[0x0][0x288] ;  /* 0x0000a200ff197b82 */ /* 0x000e620000000800 */
[----:B------:R-:W-:Y:S02]  /*28e0*/  IMAD.SHL.U32 R24, R2, 0x40, RZ ;  /* 0x0000004002187824 */ /* 0x000fe400078e00ff */
[----:B------:R-:W4:Y:S02]  /*28f0*/  SYNCS.PHASECHK.TRANS64.TRYWAIT P0, [R17+URZ+0x8], R12 ;  /* 0x0000080c110075a7 */ /* 0x000f24000800017f */
[----:B----4-:R-:W-:Y:S05]  /*2900*/  @!P0 BRA `(.L_x_37) ;  /* 0x0000004000708947 */ /* 0x010fea0003800000 */
.L_x_131:
[----:B------:R-:W-:Y:S01]  /*2910*/  ULDC UR4, c[0x0][0x284] ;  /* 0x0000a10000047ab9 */ /* 0x000fe20000000800 */
[----:B------:R-:W-:Y:S01]  /*2920*/  IMAD.SHL.U32 R28, R3, 0x40, RZ ;  /* 0x00000040031c7824 */ /* 0x000fe200078e00ff */
[----:B------:R-:W-:-:S04]  /*2930*/  ISETP.GE.AND P0, PT, R24, UR4, PT ;  /* 0x0000000418007c0c */ /* 0x000fc8000bf06270 */
[----:B-1----:R-:W-:-:S13]  /*2940*/  ISETP.GE.OR P0, PT, R28, R25, P0 ;  /* 0x000000191c00720c */ /* 0x002fda0000706670 */
[----:B------:R-:W-:Y:S05]  /*2950*/  @P0 BRA `(.L_x_38) ;  /* 0x0000002400d00947 */ /* 0x000fea0003800000 */
[----:B------:R-:W1:Y:S01]  /*2960*/  LDC.64 R22, c[0x0][0x5c8] ;  /* 0x00017200ff167b82 */ /* 0x000e620000000a00 */
[----:B------:R-:W-:Y:S01]  /*2970*/  IMAD.SHL.U32 R14, R16, 0x2, RZ ;  /* 0x00000002100e7824 */ /* 0x000fe200078e00ff */
[----:B------:R-:W-:Y:S01]  /*2980*/  SHF.R.S32.HI R30, RZ, 0x1f, R4 ;  /* 0x0000001fff1e7819 */ /* 0x000fe20000011404 */
[----:B------:R-:W-:Y:S01]  /*2990*/  ULDC.64 UR4, c[0x0][0x5d0] ;  /* 0x0001740000047ab9 */ /* 0x000fe20000000a00 */
[----:B------:R-:W-:Y:S01]  /*29a0*/  SHF.R.S32.HI R29, RZ, 0x1f, R28 ;  /* 0x0000001fff1d7819 */ /* 0x000fe2000001141c */
[----:B------:R-:W-:Y:S01]  /*29b0*/  IMAD.WIDE R26, R2, 0x40, R6 ;  /* 0x00000040021a7825 */ /* 0x000fe200078e0206 */
[--C-:B------:R-:W-:Y:S01]  /*29c0*/  SHF.R.S32.HI R15, RZ, 0x1f, R14.reuse ;  /* 0x0000001fff0f7819 */ /* 0x100fe2000001140e */
[----:B------:R-:W-:Y:S02]  /*29d0*/  BSSY B0, `(.L_x_38) ;  /* 0x000026c000007945 */ /* 0x000fe40003800000 */
[----:B------:R-:W-:Y:S02]  /*29e0*/  IMAD R3, R30, UR4, RZ ;  /* 0x000000041e037c24 */ /* 0x000fe4000f8e02ff */
[----:B----4-:R-:W-:-:S04]  /*29f0*/  IMAD.WIDE.U32 R12, R4, UR4, R14 ;  /* 0x00000004040c7c25 */ /* 0x010fc8000f8e000e */
[----:B------:R-:W-:Y:S01]  /*2a00*/  IMAD R3, R4, UR5, R3 ;  /* 0x0000000504037c24 */ /* 0x000fe2000f8e0203 */
[----:B------:R-:W-:Y:S01]  /*2a10*/  IADD3 R12, P0, R28, R12, RZ ;  /* 0x0000000c1c0c7210 */ /* 0x000fe20007f1e0ff */
[----:B------:R-:W-:Y:S01]  /*2a20*/  ULDC.64 UR4, c[0x0][0x5c0] ;  /* 0x0001700000047ab9 */ /* 0x000fe20000000a00 */
[----:B------:R-:W-:Y:S02]  /*2a30*/  IMAD R25, R16, -0x2, R25 ;  /* 0xfffffffe10197824 */ /* 0x000fe400078e0219 */
[----:B------:R-:W-:Y:S01]  /*2a40*/  IADD3.X R13, R29, R13, R3, P0, !PT ;  /* 0x0000000d1d0d7210 */ /* 0x000fe200007fe403 */
[----:B------:R-:W-:Y:S02]  /*2a50*/  IMAD.IADD R24, R19, 0x1, -R24 ;  /* 0x0000000113187824 */ /* 0x000fe400078e0a18 */
[----:B------:R-:W-:Y:S02]  /*2a60*/  IMAD.IADD R25, R25, 0x1, -R28 ;  /* 0x0000000119197824 */ /* 0x000fe400078e0a1c */
[----:B-1----:R-:W-:-:S02]  /*2a70*/  IMAD R2, R27, R22, RZ ;  /* 0x000000161b027224 */ /* 0x002fc400078e02ff */
[----:B------:R-:W-:-:S04]  /*2a80*/  IMAD.WIDE.U32 R12, R26, R22, R12 ;  /* 0x000000161a0c7225 */ /* 0x000fc800078e000c */
[----:B------:R-:W-:Y:S01]  /*2a90*/  IMAD R3, R26, R23, R2 ;  /* 0x000000171a037224 */ /* 0x000fe200078e0202 */
[----:B------:R-:W-:Y:S02]  /*2aa0*/  LEA R2, P0, R22, R12, 0x3 ;  /* 0x0000000c16027211 */ /* 0x000fe400078018ff */
[----:B------:R-:W-:Y:S01]  /*2ab0*/  IADD3 R12, P1, R12, UR4, RZ ;  /* 0x000000040c0c7c10 */ /* 0x000fe2000ff3e0ff */
[----:B------:R-:W-:Y:S01]  /*2ac0*/  IMAD.IADD R13, R13, 0x1, R3 ;  /* 0x000000010d0d7824 */ /* 0x000fe200078e0203 */
[----:B------:R-:W-:-:S04]  /*2ad0*/  IADD3 R2, P2, R2, UR4, RZ ;  /* 0x0000000402027c10 */ /* 0x000fc8000ff5e0ff */
[----:B------:R-:W-:Y:S02]  /*2ae0*/  LEA.HI.X R3, R22, R13, R23, 0x3, P0 ;  /* 0x0000000d16037211 */ /* 0x000fe400000f1c17 */
[----:B---3-5:R-:W-:Y:S02]  /*2af0*/  FSETP.NEU.AND P0, PT, R11, RZ, PT ;  /* 0x000000ff0b00720b */ /* 0x028fe40003f0d000 */
[----:B------:R-:W-:Y:S02]  /*2b00*/  IADD3.X R13, R13, UR5, RZ, P1, !PT ;  /* 0x000000050d0d7c10 */ /* 0x000fe40008ffe4ff */
[----:B------:R-:W-:-:S09]  /*2b10*/  IADD3.X R3, R3, UR5, RZ, P2, !PT ;  /* 0x0000000503037c10 */ /* 0x000fd200097fe4ff */
[----:B------:R-:W-:Y:S05]  /*2b20*/  @!P0 BRA `(.L_x_39) ;  /* 0x0000001c00188947 */ /* 0x000fea0003800000 */
[----:B------:R-:W-:Y:S01]  /*2b30*/  ULDC.64 UR4, c[0x0][0x5b8] ;  /* 0x00016e0000047ab9 */ /* 0x000fe20000000a00 */
[----:B------:R-:W-:Y:S01]  /*2b40*/  ULDC.64 UR8, c[0x0][0x5a8] ;  /* 0x00016a0000087ab9 */ /* 0x000fe20000000a00 */
[----:B------:R-:W-:Y:S01]  /*2b50*/  IMAD.WIDE.U32 R14, R4, UR4, R14 ;  /* 0x00000004040e7c25 */ /* 0x000fe2000f8e000e */
[----:B------:R-:W-:Y:S03]  /*2b60*/  BSSY B1, `(.L_x_40) ;  /* 0x0000010000017945 */ /* 0x000fe60003800000 */
[----:B------:R-:W-:Y:S01]  /*2b70*/  IMAD R23, R30, UR4, RZ ;  /* 0x000000041e177c24 */ /* 0x000fe2000f8e02ff */
[----:B------:R-:W-:-:S03]  /*2b80*/  IADD3 R22, P0, R28, R14, RZ ;  /* 0x0000000e1c167210 */ /* 0x000fc60007f1e0ff */
[----:B------:R-:W-:Y:S01]  /*2b90*/  IMAD R23, R4, UR5, R23 ;  /* 0x0000000504177c24 */ /* 0x000fe2000f8e0217 */
[----:B------:R-:W-:Y:S01]  /*2ba0*/  ULDC.64 UR4, c[0x0][0x5b0] ;  /* 0x00016c0000047ab9 */ /* 0x000fe20000000a00 */
[----:B------:R-:W-:-:S03]  /*2bb0*/  PRMT R4, RZ, 0x7610, R4 ;  /* 0x00007610ff047816 */ /* 0x000fc60000000004 */
[----:B------:R-:W-:Y:S01]  /*2bc0*/  IADD3.X R23, R29, R15, R23, P0, !PT ;  /* 0x0000000f1d177210 */ /* 0x000fe200007fe417 */
[----:B------:R-:W-:Y:S01]  /*2bd0*/  IMAD R29, R27, UR4, RZ ;  /* 0x000000041b1d7c24 */ /* 0x000fe2000f8e02ff */
[----:B------:R-:W-:Y:S01]  /*2be0*/  ISETP.GE.AND P0, PT, R25, 0x1, PT ;  /* 0x000000011900780c */ /* 0x000fe20003f06270 */
[----:B------:R-:W-:-:S03]  /*2bf0*/  IMAD.WIDE.U32 R14, R26, UR4, R22 ;  /* 0x000000041a0e7c25 */ /* 0x000fc6000f8e0016 */
[----:B------:R-:W-:Y:S01]  /*2c00*/  ISETP.LT.OR P2, PT, R24, 0x1, !P0 ;  /* 0x000000011800780c */ /* 0x000fe20004741670 */
[----:B------:R-:W-:Y:S01]  /*2c10*/  IMAD R29, R26, UR5, R29 ;  /* 0x000000051a1d7c24 */ /* 0x000fe2000f8e021d */
[----:B------:R-:W-:-:S04]  /*2c20*/  IADD3 R14, P1, R14, UR8, RZ ;  /* 0x000000080e0e7c10 */ /* 0x000fc8000ff3e0ff */
[----:B------:R-:W-:-:S07]  /*2c30*/  IADD3.X R15, R15, UR9, R29, P1, !PT ;  /* 0x000000090f0f7c10 */ /* 0x000fce0008ffe41d */
[----:B------:R-:W-:Y:S05]  /*2c40*/  @P2 BRA `(.L_x_41) ;  /* 0x0000000000042947 */ /* 0x000fea0003800000 */
[----:B------:R1:W5:Y:S02]  /*2c50*/  LDG.E.U8 R4, desc[UR22][R14.64] ;  /* 0x000000160e047981 */ /* 0x000364000c1e1100 */
.L_x_41:
[----:B------:R-:W-:Y:S05]  /*2c60*/  BSYNC B1 ;  /* 0x0000000000017941 */ /* 0x000fea0003800000 */
.L_x_40:
[----:B-----5:R-:W-:Y:S01]  /*2c70*/  LOP3.LUT R4, R4, 0xff, RZ, 0xc0, !PT ;  /* 0x000000ff04047812 */ /* 0x020fe200078ec0ff */
[----:B------:R-:W-:Y:S01]  /*2c80*/  BSSY B1, `(.L_x_42) ;  /* 0x000000c000017945 */ /* 0x000fe20003800000 */
[----:B------:R-:W-:Y:S02]  /*2c90*/  ISETP.GE.AND P1, PT, R25, 0x2, PT ;  /* 0x000000021900780c */ /* 0x000fe40003f26270 */
[----:B------:R-:W-:Y:S02]  /*2ca0*/  F2FP.F16.E4M3.UNPACK_B R4, R4 ;  /* 0x00000004ff04723e */ /* 0x000fe400020006ff */
[----:B------:R-:W-:-:S03]  /*2cb0*/  ISETP.LT.OR P3, PT, R24, 0x1, !P1 ;  /* 0x000000011800780c */ /* 0x000fc60004f61670 */
[----:B------:R-:W-:-:S05]  /*2cc0*/  HADD2.F32 R4, -RZ, R4.H0_H0 ;  /* 0x20000004ff047230 */ /* 0x000fca0000004100 */
[----:B------:R-:W-:-:S04]  /*2cd0*/  FMUL R4, R4, R11 ;  /* 0x0000000b04047220 */ /* 0x000fc80000400000 */
[----:B--2---:R-:W-:-:S05]  /*2ce0*/  FFMA R4, R85, R10, R4 ;  /* 0x0000000a55047223 */ /* 0x004fca0000000004 */
[----:B------:R-:W-:Y:S02]  /*2cf0*/  F2FP.SATFINITE.E4M3.F32.PACK_AB_MERGE_C R29, RZ, R4, RZ ;  /* 0x00000004ff1d723e */ /* 0x000fe400048070ff */
[----:B------:R-:W-:-:S03]  /*2d00*/  PRMT R4, RZ, 0x7610, R4 ;  /* 0x00007610ff047816 */ /* 0x000fc60000000004 */
[----:B------:R2:W-:Y:S01]  /*2d10*/  @!P2 STG.E.U8 desc[UR22][R12.64], R29 ;  /* 0x0000001d0c00a986 */ /* 0x0005e2000c101116 */
[----:B------:R-:W-:Y:S05]  /*2d20*/  @P3 BRA `(.L_x_43) ;  /* 0x0000000000043947 */ /* 0x000fea0003800000 */
[----:B------:R3:W5:Y:S02]  /*2d30*/  LDG.E.U8 R4, desc[UR22][R14.64+0x1] ;  /* 0x000001160e047981 */ /* 0x000764000c1e1100 */
.L_x_43:
[----:B------:R-:W-:Y:S05]  /*2d40*/  BSYNC B1 ;  /* 0x0000000000017941 */ /* 0x000fea0003800000 */
.L_x_42:
[----:B-----5:R-:W-:Y:S01]  /*2d50*/  LOP3.LUT R4, R4, 0xff, RZ, 0xc0, !PT ;  /* 0x000000ff04047812 */ /* 0x020fe200078ec0ff */
[----:B------:R-:W-:Y:S01]  /*2d60*/  BSSY B1, `(.L_x_44) ;  /* 0x0000012000017945 */ /* 0x000fe20003800000 */
[----:B--2---:R-:W-:Y:S02]  /*2d70*/  IADD3 R29, P2, R26, 0x8, RZ ;  /* 0x000000081a1d7810 */ /* 0x004fe40007f5e0ff */
[----:B------:R-:W-:Y:S02]  /*2d80*/  F2FP.F16.E4M3.UNPACK_B R4, R4 ;  /* 0x00000004ff04723e */ /* 0x000fe400020006ff */
[----:B------:R-:W-:Y:S01]  /*2d90*/  ISETP.LT.OR P0, PT, R24, 0x9, !P0 ;  /* 0x000000091800780c */ /* 0x000fe20004701670 */
[----:B------:R-:W-:Y:S02]  /*2da0*/  IMAD.X R26, RZ, RZ, R27, P2 ;  /* 0x000000ffff1a7224 */ /* 0x000fe400010e061b */
[----:B------:R-:W-:Y:S02]  /*2db0*/  HADD2.F32 R4, -RZ, R4.H0_H0 ;  /* 0x20000004ff047230 */ /* 0x000fe40000004100 */
[----:B------:R-:W-:-:S02]  /*2dc0*/  IMAD R26, R26, UR4, RZ ;  /* 0x000000041a1a7c24 */ /* 0x000fc4000f8e02ff */
[----:B------:R-:W-:-:S04]  /*2dd0*/  IMAD.WIDE.U32 R22, R29, UR4, R22 ;  /* 0x000000041d167c25 */ /* 0x000fc8000f8e0016 */
[----:B------:R-:W-:Y:S01]  /*2de0*/  FMUL R27, R4, R11 ;  /* 0x0000000b041b7220 */ /* 0x000fe20000400000 */
[----:B------:R-:W-:Y:S01]  /*2df0*/  PRMT R4, RZ, 0x7610, R4 ;  /* 0x00007610ff047816 */ /* 0x000fe20000000004 */
[----:B------:R-:W-:Y:S02]  /*2e00*/  IMAD R29, R29, UR5, R26 ;  /* 0x000000051d1d7c24 */ /* 0x000fe4000f8e021a */
[----:B------:R-:W-:Y:S01]  /*2e10*/  FFMA R27, R84, R10, R27 ;  /* 0x0000000a541b7223 */ /* 0x000fe2000000001b */
[----:B------:R-:W-:-:S04]  /*2e20*/  IADD3 R22, P2, R22, UR8, RZ ;  /* 0x0000000816167c10 */ /* 0x000fc8000ff5e0ff */
[----:B------:R-:W-:Y:S02]  /*2e30*/  F2FP.SATFINITE.E4M3.F32.PACK_AB_MERGE_C R27, RZ, R27, RZ ;  /* 0x0000001bff1b723e */ /* 0x000fe400048070ff */
[----:B------:R-:W-:-:S03]  /*2e40*/  IADD3.X R23, R23, UR9, R29, P2, !PT ;  /* 0x0000000917177c10 */ /* 0x000fc600097fe41d */
[----:B------:R2:W-:Y:S01]  /*2e50*/  @!P3 STG.E.U8 desc[UR22][R12.64+0x1], R27 ;  /* 0x0000011b0c00b986 */ /* 0x0005e2000c101116 */
[----:B------:R-:W-:Y:S05]  /*2e60*/  @P0 BRA `(.L_x_45) ;  /* 0x0000000000040947 */ /* 0x000fea0003800000 */
[----:B------:R4:W5:Y:S02]  /*2e70*/  LDG.E.U8 R4, desc[UR22][R22.64] ;  /* 0x0000001616047981 */ /* 0x000964000c1e1100 */
.L_x_45:
[----:B------:R-:W-:Y:S05]  /*2e80*/  BSYNC B1 ;  /* 0x0000000000017941 */ /* 0x000fea0003800000 */
.L_x_44:
[----:B-----5:R-:W-:Y:S01]  /*2e90*/  LOP3.LUT R4, R4, 0xff, RZ, 0xc0, !PT ;  /* 0x000000ff04047812 */ /* 0x020fe200078ec0ff */
[----:B------:R-:W-:Y:S01]  /*2ea0*/  BSSY B1, `(.L_x_46) ;  /* 0x000000b000017945 */ /* 0x000fe20003800000 */
[----:B------:R-:W-:Y:S02]  /*2eb0*/  ISETP.LT.OR P1, PT, R24, 0x9, !P1 ;  /* 0x000000091800780c */ /* 0x000fe40004f21670 */
[----:B------:R-:W-:-:S05]  /*2ec0*/  F2FP.F16.E4M3.UNPACK_B R4, R4 ;  /* 0x00000004ff04723e */ /* 0x000fca00020006ff */
[----:B------:R-:W-:-:S05]  /*2ed0*/  HADD2.F32 R4, -RZ, R4.H0_H0 ;  /* 0x20000004ff047230 */ /* 0x000fca0000004100 */
[----:B------:R-:W-:-:S04]  /*2ee0*/  FMUL R4, R4, R11 ;  /* 0x0000000b04047220 */ /* 0x000fc80000400000 */
[----:B------:R-:W-:-:S05]  /*2ef0*/  FFMA R4, R83, R10, R4 ;  /* 0x0000000a53047223 */ /* 0x000fca0000000004 */
[----:B--2---:R-:W-:Y:S02]  /*2f00*/  F2FP.SATFINITE.E4M3.F32.PACK_AB_MERGE_C R27, RZ, R4, RZ ;  /* 0x00000004ff1b723e */ /* 0x004fe400048070ff */
[----:B------:R-:W-:-:S03]  /*2f10*/  PRMT R4, RZ, 0x7610, R4 ;  /* 0x00007610ff047816 */ /* 0x000fc60000000004 */
[----:B------:R2:W-:Y:S01]  /*2f20*/  @!P0 STG.E.U8 desc[UR22][R2.64], R27 ;  /* 0x0000001b02008986 */ /* 0x0005e2000c101116 */
[----:B------:R-:W-:Y:S05]  /*2f30*/  @P1 BRA `(.L_x_47) ;  /* 0x0000000000041947 */ /* 0x000fea0003800000 */
[----:B------:R0:W5:Y:S02]  /*2f40*/  LDG.E.U8 R4, desc[UR22][R22.64+0x1] ;  /* 0x0000011616047981 */ /* 0x000164000c1e1100 */
.L_x_47:
[----:B------:R-:W-:Y:S05]  /*2f50*/  BSYNC B1 ;  /* 0x0000000000017941 */ /* 0x000fea0003800000 */
.L_x_46:
[----:B-----5:R-:W-:Y:S01]  /*2f60*/  LOP3.LUT R4, R4, 0xff, RZ, 0xc0, !PT ;  /* 0x000000ff04047812 */ /* 0x020fe200078ec0ff */
[----:B------:R-:W-:Y:S01]  /*2f70*/  BSSY B1, `(.L_x_48) ;  /* 0x000000c000017945 */ /* 0x000fe20003800000 */
[----:B------:R-:W-:Y:S02]  /*2f80*/  ISETP.GE.AND P0, PT, R25, 0x9, PT ;  /* 0x000000091900780c */ /* 0x000fe40003f06270 */
[----:B------:R-:W-:Y:S02]  /*2f90*/  F2FP.F16.E4M3.UNPACK_B R4, R4 ;  /* 0x00000004ff04723e */ /* 0x000fe400020006ff */
[----:B------:R-:W-:-:S03]  /*2fa0*/  ISETP.LT.OR P2, PT, R24, 0x1, !P0 ;  /* 0x000000011800780c */ /* 0x000fc60004741670 */
[----:B------:R-:W-:-:S05]  /*2fb0*/  HADD2.F32 R4, -RZ, R4.H0_H0 ;  /* 0x20000004ff047230 */ /* 0x000fca0000004100 */
[----:B--2---:R-:W-:Y:S01]  /*2fc0*/  FMUL R27, R4, R11 ;  /* 0x0000000b041b7220 */ /* 0x004fe20000400000 */
[----:B------:R-:W-:-:S03]  /*2fd0*/  PRMT R4, RZ, 0x7610, R4 ;  /* 0x00007610ff047816 */ /* 0x000fc60000000004 */
[----:B------:R-:W-:-:S05]  /*2fe0*/  FFMA R27, R82, R10, R27 ;  /* 0x0000000a521b7223 */ /* 0x000fca000000001b */
[----:B------:R-:W-:-:S05]  /*2ff0*/  F2FP.SATFINITE.E4M3.F32.PACK_AB_MERGE_C R27, RZ, R27, RZ ;  /* 0x0000001bff1b723e */ /* 0x000fca00048070ff */
[----:B------:R2:W-:Y:S01]  /*3000*/  @!P1 STG.E.U8 desc[UR22][R2.64+0x1], R27 ;  /* 0x0000011b02009986 */ /* 0x0005e2000c101116 */
[----:B------:R-:W-:Y:S05]  /*3010*/  @P2 BRA `(.L_x_49) ;  /* 0x0000000000042947 */ /* 0x000fea0003800000 */
[----:B------:R0:W5:Y:S02]  /*3020*/  LDG.E.U8 R4, desc[UR22][R14.64+0x8] ;  /* 0x000008160e047981 */ /* 0x000164000c1e1100 */
.L_x_49:
[----:B------:R-:W-:Y:S05]  /*3030*/  BSYNC B1 ;  /* 0x0000000000017941 */ /* 0x000fea0003800000 */
.L_x_48:
[----:B-----5:R-:W-:Y:S01]  /*3040*/  LOP3.LUT R4, R4, 0xff, RZ, 0xc0, !PT ;  /* 0x000000ff04047812 */ /* 0x020fe200078ec0ff */
[----:B------:R-:W-:Y:S01]  /*3050*/  BSSY B1, `(.L_x_50) ;  /* 0x000000c000017945 */ /* 0x000fe20003800000 */
[----:B------:R-:W-:Y:S02]  /*3060*/  ISETP.GE.AND P1, PT, R25, 0xa, PT ;  /* 0x0000000a1900780c */ /* 0x000fe40003f26270 */
[----:B------:R-:W-:Y:S02]  /*3070*/  F2FP.F16.E4M3.UNPACK_B R4, R4 ;  /* 0x00000004ff04723e */ /* 0x000fe400020006ff */
[----:B------:R-:W-:-:S03]  /*3080*/  ISETP.LT.OR P3, PT, R24, 0x1, !P1 ;  /* 0x000000011800780c */ /* 0x000fc60004f61670 */
        /* <DEDUP_REMOVED lines=8> */
.L_x_51:
[----:B------:R-:W-:Y:S05]  /*3110*/  BSYNC B1 ;  /* 0x0000000000017941 */ /* 0x000fea0003800000 */
.L_x_50:
[----:B-----5:R-:W-:Y:S01]  /*3120*/  LOP3.LUT R4, R4, 0xff, RZ, 0xc0, !PT ;  /* 0x000000ff04047812 */ /* 0x020fe200078ec0ff */
[----:B------:R-:W-:Y:S01]  /*3130*/  BSSY B1, `(.L_x_52) ;  /* 0x000000b000017945 */ /* 0x000fe20003800000 */
[----:B------:R-:W-:Y:S02]  /*3140*/  ISETP.LT.OR P0, PT, R24, 0x9, !P0 ;  /* 0x000000091800780c */ /* 0x000fe40004701670 */
[----:B------:R-:W-:-:S05]  /*3150*/  F2FP.F16.E4M3.UNPACK_B R4, R4 ;  /* 0x00000004ff04723e */ /* 0x000fca00020006ff */
        /* <DEDUP_REMOVED lines=8> */
.L_x_53:
[----:B------:R-:W-:Y:S05]  /*31e0*/  BSYNC B1 ;  /* 0x0000000000017941 */ /* 0x000fea0003800000 */
.L_x_52:
        /* <DEDUP_REMOVED lines=12> */
.L_x_55:
[----:B------:R-:W-:Y:S05]  /*32b0*/  BSYNC B1 ;  /* 0x0000000000017941 */ /* 0x000fea0003800000 */
.L_x_54:
        /* <DEDUP_REMOVED lines=13> */
.L_x_57:
[----:B------:R-:W-:Y:S05]  /*3390*/  BSYNC B1 ;  /* 0x0000000000017941 */ /* 0x000fea0003800000 */
.L_x_56:
        /* <DEDUP_REMOVED lines=13> */
.L_x_59:
[----:B------:R-:W-:Y:S05]  /*3470*/  BSYNC B1 ;  /* 0x0000000000017941 */ /* 0x000fea0003800000 */
.L_x_58:
        /* <DEDUP_REMOVED lines=12> */
.L_x_61:
[----:B------:R-:W-:Y:S05]  /*3540*/  BSYNC B1 ;  /* 0x0000000000017941 */ /* 0x000fea0003800000 */
.L_x_60:
        /* <DEDUP_REMOVED lines=12> */
.L_x_63:
[----:B------:R-:W-:Y:S05]  /*3610*/  BSYNC B1 ;  /* 0x0000000000017941 */ /* 0x000fea0003800000 */
.L_x_62:
        /* <DEDUP_REMOVED lines=13> */
.L_x_65:
[----:B------:R-:W-:Y:S05]  /*36f0*/  BSYNC B1 ;  /* 0x0000000000017941 */ /* 0x000fea0003800000 */
.L_x_64:
        /* <DEDUP_REMOVED lines=13> */
.L_x_67:
[----:B------:R-:W-:Y:S05]  /*37d0*/  BSYNC B1 ;  /* 0x0000000000017941 */ /* 0x000fea0003800000 */
.L_x_66:
        /* <DEDUP_REMOVED lines=12> */
.L_x_69:
[----:B------:R-:W-:Y:S05]  /*38a0*/  BSYNC B1 ;  /* 0x0000000000017941 */ /* 0x000fea0003800000 */
.L_x_68:
        /* <DEDUP_REMOVED lines=12> */
.L_x_71:
[----:B------:R-:W-:Y:S05]  /*3970*/  BSYNC B1 ;  /* 0x0000000000017941 */ /* 0x000fea0003800000 */
.L_x_70:
        /* <DEDUP_REMOVED lines=13> */
.L_x_73:
[----:B------:R-:W-:Y:S05]  /*3a50*/  BSYNC B1 ;  /* 0x0000000000017941 */ /* 0x000fea0003800000 */
.L_x_72:
        /* <DEDUP_REMOVED lines=13> */
.L_x_75:
[----:B------:R-:W-:Y:S05]  /*3b30*/  BSYNC B1 ;  /* 0x0000000000017941 */ /* 0x000fea0003800000 */
.L_x_74:
        /* <DEDUP_REMOVED lines=12> */
.L_x_77:
[----:B------:R-:W-:Y:S05]  /*3c00*/  BSYNC B1 ;  /* 0x0000000000017941 */ /* 0x000fea0003800000 */
.L_x_76:
        /* <DEDUP_REMOVED lines=12> */
.L_x_79:
[----:B------:R-:W-:Y:S05]  /*3cd0*/  BSYNC B1 ;  /* 0x0000000000017941 */ /* 0x000fea0003800000 */
.L_x_78:
        /* <DEDUP_REMOVED lines=13> */
.L_x_81:
[----:B------:R-:W-:Y:S05]  /*3db0*/  BSYNC B1 ;  /* 0x0000000000017941 */ /* 0x000fea0003800000 */
.L_x_80:
        /* <DEDUP_REMOVED lines=13> */
.L_x_83:
[----:B------:R-:W-:Y:S05]  /*3e90*/  BSYNC B1 ;  /* 0x0000000000017941 */ /* 0x000fea0003800000 */
.L_x_82:
        /* <DEDUP_REMOVED lines=12> */
.L_x_85:
[----:B------:R-:W-:Y:S05]  /*3f60*/  BSYNC B1 ;  /* 0x0000000000017941 */ /* 0x000fea0003800000 */
.L_x_84:
        /* <DEDUP_REMOVED lines=12> */
.L_x_87:
[----:B------:R-:W-:Y:S05]  /*4030*/  BSYNC B1 ;  /* 0x0000000000017941 */ /* 0x000fea0003800000 */
.L_x_86:
        /* <DEDUP_REMOVED lines=13> */
.L_x_89:
[----:B------:R-:W-:Y:S05]  /*4110*/  BSYNC B1 ;  /* 0x0000000000017941 */ /* 0x000fea0003800000 */
.L_x_88:
        /* <DEDUP_REMOVED lines=13> */
.L_x_91:
[----:B------:R-:W-:Y:S05]  /*41f0*/  BSYNC B1 ;  /* 0x0000000000017941 */ /* 0x000fea0003800000 */
.L_x_90:
        /* <DEDUP_REMOVED lines=12> */
.L_x_93:
[----:B------:R-:W-:Y:S05]  /*42c0*/  BSYNC B1 ;  /* 0x0000000000017941 */ /* 0x000fea0003800000 */
.L_x_92:
        /* <DEDUP_REMOVED lines=12> */
.L_x_95:
[----:B------:R-:W-:Y:S05]  /*4390*/  BSYNC B1 ;  /* 0x0000000000017941 */ /* 0x000fea0003800000 */
.L_x_94:
        /* <DEDUP_REMOVED lines=13> */
.L_x_97:
[----:B------:R-:W-:Y:S05]  /*4470*/  BSYNC B1 ;  /* 0x0000000000017941 */ /* 0x000fea0003800000 */
.L_x_96:
        /* <DEDUP_REMOVED lines=8> */
[----:B------:R-:W-:Y:S02]  /*4500*/  F2FP.SATFINITE.E4M3.F32.PACK_AB_MERGE_C R25, RZ, R4, RZ ;  /* 0x00000004ff19723e */ /* 0x000fe400048070ff */
[----:B------:R-:W-:-:S03]  /*4510*/  PRMT R4, RZ, 0x7610, R4 ;  /* 0x00007610ff047816 */ /* 0x000fc60000000004 */
[----:B------:R0:W-:Y:S01]  /*4520*/  @!P2 STG.E.U8 desc[UR22][R12.64+0x38], R25 ;  /* 0x000038190c00a986 */ /* 0x0001e2000c101116 */
[----:B------:R-:W-:Y:S05]  /*4530*/  @P3 BRA `(.L_x_99) ;  /* 0x0000000000043947 */ /* 0x000fea0003800000 */
[----:B------:R0:W5:Y:S02]  /*4540*/  LDG.E.U8 R4, desc[UR22][R14.64+0x39] ;  /* 0x000039160e047981 */ /* 0x000164000c1e1100 */
.L_x_99:
[----:B------:R-:W-:Y:S05]  /*4550*/  BSYNC B1 ;  /* 0x0000000000017941 */ /* 0x000fea0003800000 */
.L_x_98:
[----:B-----5:R-:W-:Y:S01]  /*4560*/  LOP3.LUT R4, R4, 0xff, RZ, 0xc0, !PT ;  /* 0x000000ff04047812 */ /* 0x020fe200078ec0ff */
[----:B------:R-:W-:Y:S01]  /*4570*/  BSSY B1, `(.L_x_100) ;  /* 0x000000b000017945 */ /* 0x000fe20003800000 */
[----:B------:R-:W-:Y:S02]  /*4580*/  ISETP.LT.OR P0, PT, R24, 0x9, !P0 ;  /* 0x000000091800780c */ /* 0x000fe40004701670 */
[----:B------:R-:W-:-:S05]  /*4590*/  F2FP.F16.E4M3.UNPACK_B R4, R4 ;  /* 0x00000004ff04723e */ /* 0x000fca00020006ff */
[----:B------:R-:W-:-:S05]  /*45a0*/  HADD2.F32 R4, -RZ, R4.H0_H0 ;  /* 0x20000004ff047230 */ /* 0x000fca0000004100 */
[----:B01-3--:R-:W-:Y:S01]  /*45b0*/  FMUL R15, R4, R11 ;  /* 0x0000000b040f7220 */ /* 0x00bfe20000400000 */
[----:B------:R-:W-:-:S03]  /*45c0*/  PRMT R4, RZ, 0x7610, R4 ;  /* 0x00007610ff047816 */ /* 0x000fc60000000004 */
[----:B------:R-:W-:-:S05]  /*45d0*/  FFMA R15, R56, R10, R15 ;  /* 0x0000000a380f7223 */ /* 0x000fca000000000f */
[----:B------:R-:W-:-:S05]  /*45e0*/  F2FP.SATFINITE.E4M3.F32.PACK_AB_MERGE_C R15, RZ, R15, RZ ;  /* 0x0000000fff0f723e */ /* 0x000fca00048070ff */
[----:B------:R0:W-:Y:S01]  /*45f0*/  @!P3 STG.E.U8 desc[UR22][R12.64+0x39], R15 ;  /* 0x0000390f0c00b986 */ /* 0x0001e2000c101116 */
[----:B------:R-:W-:Y:S05]  /*4600*/  @P0 BRA `(.L_x_101) ;  /* 0x0000000000040947 */ /* 0x000fea0003800000 */
[----:B------:R1:W5:Y:S02]  /*4610*/  LDG.E.U8 R4, desc[UR22][R22.64+0x38] ;  /* 0x0000381616047981 */ /* 0x000364000c1e1100 */
.L_x_101:
[----:B------:R-:W-:Y:S05]  /*4620*/  BSYNC B1 ;  /* 0x0000000000017941 */ /* 0x000fea0003800000 */
.L_x_100:
[----:B-----5:R-:W-:Y:S01]  /*4630*/  LOP3.LUT R4, R4, 0xff, RZ, 0xc0, !PT ;  /* 0x000000ff04047812 */ /* 0x020fe200078ec0ff */
[----:B------:R-:W-:Y:S01]  /*4640*/  BSSY B1, `(.L_x_102) ;  /* 0x000000b000017945 */ /* 0x000fe20003800000 */
[----:B------:R-:W-:Y:S02]  /*4650*/  ISETP.LT.OR P1, PT, R24, 0x9, !P1 ;  /* 0x000000091800780c */ /* 0x000fe40004f21670 */
[----:B------:R-:W-:-:S05]  /*4660*/  F2FP.F16.E4M3.UNPACK_B R4, R4 ;  /* 0x00000004ff04723e */ /* 0x000fca00020006ff */
[----:B------:R-:W-:-:S05]  /*4670*/  HADD2.F32 R4, -RZ, R4.H0_H0 ;  /* 0x20000004ff047230 */ /* 0x000fca0000004100 */
[----:B------:R-:W-:-:S04]  /*4680*/  FMUL R4, R4, R11 ;  /* 0x0000000b04047220 */ /* 0x000fc80000400000 */
[----:B------:R-:W-:-:S05]  /*4690*/  FFMA R4, R21, R10, R4 ;  /* 0x0000000a15047223 */ /* 0x000fca0000000004 */
[----:B0-----:R-:W-:Y:S02]  /*46a0*/  F2FP.SATFINITE.E4M3.F32.PACK_AB_MERGE_C R13, RZ, R4, RZ ;  /* 0x00000004ff0d723e */ /* 0x001fe400048070ff */
[----:B------:R-:W-:-:S03]  /*46b0*/  PRMT R4, RZ, 0x7610, R4 ;  /* 0x00007610ff047816 */ /* 0x000fc60000000004 */
[----:B------:R0:W-:Y:S01]  /*46c0*/  @!P0 STG.E.U8 desc[UR22][R2.64+0x38], R13 ;  /* 0x0000380d02008986 */ /* 0x0001e2000c101116 */
[----:B------:R-:W-:Y:S05]  /*46d0*/  @P1 BRA `(.L_x_103) ;  /* 0x0000000000041947 */ /* 0x000fea0003800000 */
[----:B------:R3:W5:Y:S02]  /*46e0*/  LDG.E.U8 R4, desc[UR22][R22.64+0x39] ;  /* 0x0000391616047981 */ /* 0x000764000c1e1100 */
.L_x_103:
[----:B------:R-:W-:Y:S05]  /*46f0*/  BSYNC B1 ;  /* 0x0000000000017941 */ /* 0x000fea0003800000 */
.L_x_102:
[----:B------:R-:W-:Y:S05]  /*4700*/  @P1 BRA `(.L_x_104) ;  /* 0x0000000800601947 */ /* 0x000fea0003800000 */
[----:B-----5:R-:W-:-:S04]  /*4710*/  LOP3.LUT R4, R4, 0xff, RZ, 0xc0, !PT ;  /* 0x000000ff04047812 */ /* 0x020fc800078ec0ff */
[----:B------:R-:W-:-:S05]  /*4720*/  F2FP.F16.E4M3.UNPACK_B R4, R4 ;  /* 0x00000004ff04723e */ /* 0x000fca00020006ff */
[----:B------:R-:W-:-:S05]  /*4730*/  HADD2.F32 R4, -RZ, R4.H0_H0 ;  /* 0x20000004ff047230 */ /* 0x000fca0000004100 */
[----:B0-----:R-:W-:-:S04]  /*4740*/  FMUL R13, R4, R11 ;  /* 0x0000000b040d7220 */ /* 0x001fc80000400000 */
[----:B------:R-:W-:-:S05]  /*4750*/  FFMA R13, R20, R10, R13 ;  /* 0x0000000a140d7223 */ /* 0x000fca000000000d */
[----:B------:R-:W-:-:S05]  /*4760*/  F2FP.SATFINITE.E4M3.F32.PACK_AB_MERGE_C R13, RZ, R13, RZ ;  /* 0x0000000dff0d723e */ /* 0x000fca00048070ff */
[----:B------:R0:W-:Y:S01]  /*4770*/  STG.E.U8 desc[UR22][R2.64+0x39], R13 ;  /* 0x0000390d02007986 */ /* 0x0001e2000c101116 */
[----:B------:R-:W-:Y:S05]  /*4780*/  BRA `(.L_x_104) ;  /* 0x0000000800407947 */ /* 0x000fea0003800000 */
.L_x_39:
[----:B------:R-:W-:Y:S01]  /*4790*/  ISETP.GE.AND P0, PT, R25, 0x1, PT ;  /* 0x000000011900780c */ /* 0x000fe20003f06270 */
[-C--:B--2---:R-:W-:Y:S01]  /*47a0*/  FMUL R85, R85, R10.reuse ;  /* 0x0000000a55557220 */ /* 0x084fe20000400000 */
[----:B------:R-:W-:Y:S01]  /*47b0*/  ISETP.GE.AND P1, PT, R25, 0x2, PT ;  /* 0x000000021900780c */ /* 0x000fe20003f26270 */
[-C--:B------:R-:W-:Y:S01]  /*47c0*/  FMUL R84, R84, R10.reuse ;  /* 0x0000000a54547220 */ /* 0x080fe20000400000 */
[C---:B------:R-:W-:Y:S01]  /*47d0*/  ISETP.LT.OR P2, PT, R24.reuse, 0x1, !P0 ;  /* 0x000000011800780c */ /* 0x040fe20004741670 */
[-C--:B------:R-:W-:Y:S01]  /*47e0*/  FMUL R83, R83, R10.reuse ;  /* 0x0000000a53537220 */ /* 0x080fe20000400000 */
[----:B------:R-:W-:Y:S01]  /*47f0*/  ISETP.LT.OR P3, PT, R24, 0x1, !P1 ;  /* 0x000000011800780c */ /* 0x000fe20004f61670 */
[-C--:B------:R-:W-:Y:S01]  /*4800*/  FMUL R82, R82, R10.reuse ;  /* 0x0000000a52527220 */ /* 0x080fe20000400000 */
[----:B------:R-:W-:Y:S01]  /*4810*/  ISETP.LT.OR P0, PT, R24, 0x9, !P0 ;  /* 0x000000091800780c */ /* 0x000fe20004701670 */
[-C--:B------:R-:W-:Y:S01]  /*4820*/  FMUL R81, R81, R10.reuse ;  /* 0x0000000a51517220 */ /* 0x080fe20000400000 */
[----:B------:R-:W-:Y:S01]  /*4830*/  F2FP.SATFINITE.E4M3.F32.PACK_AB_MERGE_C R85, RZ, R85, RZ ;  /* 0x00000055ff55723e */ /* 0x000fe200048070ff */
[----:B------:R-:W-:Y:S01]  /*4840*/  FMUL R80, R80, R10 ;  /* 0x0000000a50507220 */ /* 0x000fe20000400000 */
[----:B------:R-:W-:Y:S01]  /*4850*/  F2FP.SATFINITE.E4M3.F32.PACK_AB_MERGE_C R15, RZ, R84, RZ ;  /* 0x00000054ff0f723e */ /* 0x000fe200048070ff */
[-C--:B------:R-:W-:Y:S01]  /*4860*/  FMUL R78, R78, R10.reuse ;  /* 0x0000000a4e4e7220 */ /* 0x080fe20000400000 */
[----:B------:R-:W-:Y:S01]  /*4870*/  F2FP.SATFINITE.E4M3.F32.PACK_AB_MERGE_C R83, RZ, R83, RZ ;  /* 0x00000053ff53723e */ /* 0x000fe200048070ff */
[-C--:B------:R-:W-:Y:S01]  /*4880*/  FMUL R79, R79, R10.reuse ;  /* 0x0000000a4f4f7220 */ /* 0x080fe20000400000 */
[----:B------:R-:W-:Y:S01]  /*4890*/  F2FP.SATFINITE.E4M3.F32.PACK_AB_MERGE_C R81, RZ, R81, RZ ;  /* 0x00000051ff51723e */ /* 0x000fe200048070ff */
[----:B------:R-:W-:Y:S01]  /*48a0*/  @!P2 STG.E.U8 desc[UR22][R12.64], R85 ;  /* 0x000000550c00a986 */ /* 0x000fe2000c101116 */
[C---:B------:R-:W-:Y:S01]  /*48b0*/  ISETP.GE.AND P2, PT, R25.reuse, 0x9, PT ;  /* 0x000000091900780c */ /* 0x040fe20003f46270 */
[----:B------:R-:W-:Y:S01]  /*48c0*/  FMUL R76, R76, R10 ;  /* 0x0000000a4c4c7220 */ /* 0x000fe20000400000 */
[----:B------:R-:W-:Y:S01]  /*48d0*/  F2FP.SATFINITE.E4M3.F32.PACK_AB_MERGE_C R23, RZ, R80, RZ ;  /* 0x00000050ff17723e */ /* 0x000fe200048070ff */
[----:B------:R1:W-:Y:S01]  /*48e0*/  @!P3 STG.E.U8 desc[UR22][R12.64+0x1], R15 ;  /* 0x0000010f0c00b986 */ /* 0x0003e2000c101116 */
[----:B------:R-:W-:Y:S01]  /*48f0*/  ISETP.GE.AND P3, PT, R25, 0xa, PT ;  /* 0x0000000a1900780c */ /* 0x000fe20003f66270 */
[-C--:B------:R-:W-:Y:S01]  /*4900*/  FMUL R77, R77, R10.reuse ;  /* 0x0000000a4d4d7220 */ /* 0x080fe20000400000 */
[C---:B------:R-:W-:Y:S01]  /*4910*/  ISETP.LT.OR P4, PT, R24.reuse, 0x1, !P2 ;  /* 0x000000011800780c */ /* 0x040fe20005781670 */
[----:B------:R-:W-:Y:S01]  /*4920*/  @!P0 STG.E.U8 desc[UR22][R2.64], R83 ;  /* 0x0000005302008986 */ /* 0x000fe2000c101116 */
[C---:B------:R-:W-:Y:S01]  /*4930*/  ISETP.LT.OR P0, PT, R24.reuse, 0x9, !P1 ;  /* 0x000000091800780c */ /* 0x040fe20004f01670 */
[-C--:B------:R-:W-:Y:S01]  /*4940*/  FMUL R75, R75, R10.reuse ;  /* 0x0000000a4b4b7220 */ /* 0x080fe20000400000 */
[----:B------:R-:W-:Y:S01]  /*4950*/  ISETP.LT.OR P5, PT, R24, 0x1, !P3 ;  /* 0x000000011800780c */ /* 0x000fe20005fa1670 */
[-C--:B------:R-:W-:Y:S01]  /*4960*/  FMUL R74, R74, R10.reuse ;  /* 0x0000000a4a4a7220 */ /* 0x080fe20000400000 */
[C---:B------:R-:W-:Y:S01]  /*4970*/  ISETP.LT.OR P1, PT, R24.reuse, 0x9, !P2 ;  /* 0x000000091800780c */ /* 0x040fe20005721670 */
[-C--:B------:R-:W-:Y:S01]  /*4980*/  FMUL R73, R73, R10.reuse ;  /* 0x0000000a49497220 */ /* 0x080fe20000400000 */
[----:B------:R-:W-:Y:S01]  /*4990*/  ISETP.LT.OR P2, PT, R24, 0x9, !P3 ;  /* 0x000000091800780c */ /* 0x000fe20005f41670 */
[----:B------:R-:W-:Y:S01]  /*49a0*/  FMUL R72, R72, R10 ;  /* 0x0000000a48487220 */ /* 0x000fe20000400000 */
[----:B-1----:R-:W-:Y:S01]  /*49b0*/  F2FP.SATFINITE.E4M3.F32.PACK_AB_MERGE_C R15, RZ, R82, RZ ;  /* 0x00000052ff0f723e */ /* 0x002fe200048070ff */
[----:B------:R-:W-:Y:S01]  /*49c0*/  FMUL R71, R71, R10 ;  /* 0x0000000a47477220 */ /* 0x000fe20000400000 */
[----:B------:R-:W-:Y:S01]  /*49d0*/  F2FP.SATFINITE.E4M3.F32.PACK_AB_MERGE_C R27, RZ, R78, RZ ;  /* 0x0000004eff1b723e */ /* 0x000fe200048070ff */
[-C--:B------:R-:W-:Y:S01]  /*49e0*/  FMUL R70, R70, R10.reuse ;  /* 0x0000000a46467220 */ /* 0x080fe20000400000 */
[----:B------:R-:W-:Y:S01]  /*49f0*/  F2FP.SATFINITE.E4M3.F32.PACK_AB_MERGE_C R79, RZ, R79, RZ ;  /* 0x0000004fff4f723e */ /* 0x000fe200048070ff */
[----:B------:R1:W-:Y:S01]  /*4a00*/  @!P0 STG.E.U8 desc[UR22][R2.64+0x1], R15 ;  /* 0x0000010f02008986 */ /* 0x0003e2000c101116 */
[----:B------:R-:W-:Y:S01]  /*4a10*/  ISETP.GE.AND P0, PT, R25, 0x19, PT ;  /* 0x000000191900780c */ /* 0x000fe20003f06270 */
[-C--:B------:R-:W-:Y:S01]  /*4a20*/  FMUL R69, R69, R10.reuse ;  /* 0x0000000a45457220 */ /* 0x080fe20000400000 */
[----:B------:R-:W-:Y:S01]  /*4a30*/  F2FP.SATFINITE.E4M3.F32.PACK_AB_MERGE_C R77, RZ, R77, RZ ;  /* 0x0000004dff4d723e */ /* 0x000fe200048070ff */
[----:B------:R-:W-:Y:S01]  /*4a40*/  @!P4 STG.E.U8 desc[UR22][R12.64+0x8], R81 ;  /* 0x000008510c00c986 */ /* 0x000fe2000c101116 */
[----:B------:R-:W-:Y:S01]  /*4a50*/  F2FP.SATFINITE.E4M3.F32.PACK_AB_MERGE_C R75, RZ, R75, RZ ;  /* 0x0000004bff4b723e */ /* 0x000fe200048070ff */
[-C--:B------:R-:W-:Y:S01]  /*4a60*/  FMUL R68, R68, R10.reuse ;  /* 0x0000000a44447220 */ /* 0x080fe20000400000 */
[----:B------:R-:W-:Y:S01]  /*4a70*/  F2FP.SATFINITE.E4M3.F32.PACK_AB_MERGE_C R73, RZ, R73, RZ ;  /* 0x00000049ff49723e */ /* 0x000fe200048070ff */
[----:B------:R2:W-:Y:S01]  /*4a80*/  @!P5 STG.E.U8 desc[UR22][R12.64+0x9], R23 ;  /* 0x000009170c00d986 */ /* 0x0005e2000c101116 */
[----:B------:R-:W-:Y:S01]  /*4a90*/  ISETP.LT.OR P5, PT, R24, 0x1, !P0 ;  /* 0x000000011800780c */ /* 0x000fe200047a1670 */
[-C--:B------:R-:W-:Y:S01]  /*4aa0*/  FMUL R66, R66, R10.reuse ;  /* 0x0000000a42427220 */ /* 0x080fe20000400000 */
[C---:B------:R-:W-:Y:S01]  /*4ab0*/  ISETP.LT.OR P0, PT, R24.reuse, 0x9, !P0 ;  /* 0x000000091800780c */ /* 0x040fe20004701670 */
[----:B------:R3:W-:Y:S01]  /*4ac0*/  @!P2 STG.E.U8 desc[UR22][R2.64+0x9], R27 ;  /* 0x0000091b0200a986 */ /* 0x0007e2000c101116 */
[----:B------:R-:W-:Y:S01]  /*4ad0*/  ISETP.GE.AND P2, PT, R25, 0x12, PT ;  /* 0x000000121900780c */ /* 0x000fe20003f46270 */
[----:B------:R-:W-:Y:S01]  /*4ae0*/  FMUL R67, R67, R10 ;  /* 0x0000000a43437220 */ /* 0x000fe20000400000 */
[----:B-1----:R-:W-:Y:S01]  /*4af0*/  F2FP.SATFINITE.E4M3.F32.PACK_AB_MERGE_C R15, RZ, R76, RZ ;  /* 0x0000004cff0f723e */ /* 0x002fe200048070ff */
[----:B------:R-:W-:Y:S01]  /*4b00*/  @!P1 STG.E.U8 desc[UR22][R2.64+0x8], R79 ;  /* 0x0000084f02009986 */ /* 0x000fe2000c101116 */
[----:B------:R-:W-:Y:S01]  /*4b10*/  ISETP.GE.AND P1, PT, R25, 0x11, PT ;  /* 0x000000111900780c */ /* 0x000fe20003f26270 */
[-C--:B------:R-:W-:Y:S01]  /*4b20*/  FMUL R65, R65, R10.reuse ;  /* 0x0000000a41417220 */ /* 0x080fe20000400000 */
[----:B------:R-:W-:Y:S01]  /*4b30*/  ISETP.LT.OR P3, PT, R24, 0x1, !P2 ;  /* 0x000000011800780c */ /* 0x000fe20005761670 */
[-C--:B------:R-:W-:Y:S01]  /*4b40*/  FMUL R64, R64, R10.reuse ;  /* 0x0000000a40407220 */ /* 0x080fe20000400000 */
[C---:B------:R-:W-:Y:S01]  /*4b50*/  ISETP.LT.OR P4, PT, R24.reuse, 0x1, !P1 ;  /* 0x000000011800780c */ /* 0x040fe20004f81670 */
[-C--:B------:R-:W-:Y:S01]  /*4b60*/  FMUL R63, R63, R10.reuse ;  /* 0x0000000a3f3f7220 */ /* 0x080fe20000400000 */
[----:B------:R-:W-:Y:S01]  /*4b70*/  ISETP.LT.OR P1, PT, R24, 0x9, !P1 ;  /* 0x000000091800780c */ /* 0x000fe20004f21670 */
[-C--:B------:R-:W-:Y:S01]  /*4b80*/  FMUL R62, R62, R10.reuse ;  /* 0x0000000a3e3e7220 */ /* 0x080fe20000400000 */
[----:B------:R-:W-:Y:S01]  /*4b90*/  ISETP.LT.OR P2, PT, R24, 0x9, !P2 ;  /* 0x000000091800780c */ /* 0x000fe20005741670 */
[----:B------:R-:W-:Y:S01]  /*4ba0*/  FMUL R61, R61, R10 ;  /* 0x0000000a3d3d7220 */ /* 0x000fe20000400000 */
[----:B--2---:R-:W-:Y:S01]  /*4bb0*/  F2FP.SATFINITE.E4M3.F32.PACK_AB_MERGE_C R23, RZ, R74, RZ ;  /* 0x0000004aff17723e */ /* 0x004fe200048070ff */
[-C--:B------:R-:W-:Y:S01]  /*4bc0*/  FMUL R60, R60, R10.reuse ;  /* 0x0000000a3c3c7220 */ /* 0x080fe20000400000 */
[----:B------:R-:W-:Y:S01]  /*4bd0*/  F2FP.SATFINITE.E4M3.F32.PACK_AB_MERGE_C R71, RZ, R71, RZ ;  /* 0x00000047ff47723e */ /* 0x000fe200048070ff */
[-C--:B------:R-:W-:Y:S01]  /*4be0*/  FMUL R59, R59, R10.reuse ;  /* 0x0000000a3b3b7220 */ /* 0x080fe20000400000 */
[----:B------:R-:W-:Y:S01]  /*4bf0*/  F2FP.SATFINITE.E4M3.F32.PACK_AB_MERGE_C R69, RZ, R69, RZ ;  /* 0x00000045ff45723e */ /* 0x000fe200048070ff */
[----:B------:R1:W-:Y:S01]  /*4c00*/  @!P3 STG.E.U8 desc[UR22][R12.64+0x11], R15 ;  /* 0x0000110f0c00b986 */ /* 0x0003e2000c101116 */
[----:B------:R-:W-:Y:S01]  /*4c10*/  ISETP.GE.AND P3, PT, R25, 0x1a, PT ;  /* 0x0000001a1900780c */ /* 0x000fe20003f66270 */
[----:B------:R-:W-:Y:S01]  /*4c20*/  FMUL R58, R58, R10 ;  /* 0x0000000a3a3a7220 */ /* 0x000fe20000400000 */
[----:B---3--:R-:W-:Y:S01]  /*4c30*/  F2FP.SATFINITE.E4M3.F32.PACK_AB_MERGE_C R27, RZ, R68, RZ ;  /* 0x00000044ff1b723e */ /* 0x008fe200048070ff */
[----:B------:R-:W-:Y:S01]  /*4c40*/  @!P4 STG.E.U8 desc[UR22][R12.64+0x10], R77 ;  /* 0x0000104d0c00c986 */ /* 0x000fe2000c101116 */
[C---:B------:R-:W-:Y:S01]  /*4c50*/  ISETP.LT.OR P4, PT, R24.reuse, 0x1, !P3 ;  /* 0x000000011800780c */ /* 0x040fe20005f81670 */
[-C--:B------:R-:W-:Y:S01]  /*4c60*/  FMUL R57, R57, R10.reuse ;  /* 0x0000000a39397220 */ /* 0x080fe20000400000 */
[----:B------:R-:W-:Y:S01]  /*4c70*/  ISETP.LT.OR P3, PT, R24, 0x9, !P3 ;  /* 0x000000091800780c */ /* 0x000fe20005f61670 */
[----:B------:R-:W-:Y:S01]  /*4c80*/  @!P1 STG.E.U8 desc[UR22][R2.64+0x10], R75 ;  /* 0x0000104b02009986 */ /* 0x000fe2000c101116 */
[C---:B------:R-:W-:Y:S01]  /*4c90*/  ISETP.GE.AND P1, PT, R25.reuse, 0x22, PT ;  /* 0x000000221900780c */ /* 0x040fe20003f26270 */
[-C--:B------:R-:W-:Y:S01]  /*4ca0*/  FMUL R56, R56, R10.reuse ;  /* 0x0000000a38387220 */ /* 0x080fe20000400000 */
[----:B------:R-:W-:Y:S01]  /*4cb0*/  F2FP.SATFINITE.E4M3.F32.PACK_AB_MERGE_C R67, RZ, R67, RZ ;  /* 0x00000043ff43723e */ /* 0x000fe200048070ff */
[----:B------:R2:W-:Y:S01]  /*4cc0*/  @!P2 STG.E.U8 desc[UR22][R2.64+0x11], R23 ;  /* 0x000011170200a986 */ /* 0x0005e2000c101116 */
[----:B------:R-:W-:Y:S01]  /*4cd0*/  ISETP.GE.AND P2, PT, R25, 0x21, PT ;  /* 0x000000211900780c */ /* 0x000fe20003f46270 */
[----:B------:R-:W-:Y:S01]  /*4ce0*/  FMUL R21, R21, R10 ;  /* 0x0000000a15157220 */ /* 0x000fe20000400000 */
[----:B-1----:R-:W-:Y:S01]  /*4cf0*/  F2FP.SATFINITE.E4M3.F32.PACK_AB_MERGE_C R15, RZ, R72, RZ ;  /* 0x00000048ff0f723e */ /* 0x002fe200048070ff */
[----:B------:R-:W-:Y:S01]  /*4d00*/  @!P5 STG.E.U8 desc[UR22][R12.64+0x18], R73 ;  /* 0x000018490c00d986 */ /* 0x000fe2000c101116 */
[----:B------:R-:W-:Y:S01]  /*4d10*/  ISETP.LT.OR P6, PT, R24, 0x1, !P2 ;  /* 0x000000011800780c */ /* 0x000fe200057c1670 */
[----:B------:R-:W-:Y:S01]  /*4d20*/  FMUL R20, R20, R10 ;  /* 0x0000000a14147220 */ /* 0x000fe20000400000 */
[C---:B------:R-:W-:Y:S01]  /*4d30*/  ISETP.LT.OR P5, PT, R24.reuse, 0x1, !P1 ;  /* 0x000000011800780c */ /* 0x040fe20004fa1670 */
[----:B------:R1:W-:Y:S01]  /*4d40*/  @!P4 STG.E.U8 desc[UR22][R12.64+0x19], R15 ;  /* 0x0000190f0c00c986 */ /* 0x0003e2000c101116 */
[----:B------:R-:W-:-:S02]  /*4d50*/  ISETP.LT.OR P1, PT, R24, 0x9, !P1 ;  /* 0x000000091800780c */ /* 0x000fc40004f21670 */
[C---:B------:R-:W-:Y:S01]  /*4d60*/  ISETP.LT.OR P2, PT, R24.reuse, 0x9, !P2 ;  /* 0x000000091800780c */ /* 0x040fe20005741670 */
[----:B------:R-:W-:Y:S01]  /*4d70*/  @!P0 STG.E.U8 desc[UR22][R2.64+0x18], R71 ;  /* 0x0000184702008986 */ /* 0x000fe2000c101116 */
[----:B--2---:R-:W-:Y:S02]  /*4d80*/  F2FP.SATFINITE.E4M3.F32.PACK_AB_MERGE_C R23, RZ, R70, RZ ;  /* 0x00000046ff17723e */ /* 0x004fe400048070ff */
[C---:B------:R-:W-:Y:S02]  /*4d90*/  ISETP.GE.AND P0, PT, R25.reuse, 0x29, PT ;  /* 0x000000291900780c */ /* 0x040fe40003f06270 */
[----:B------:R-:W-:Y:S01]  /*4da0*/  F2FP.SATFINITE.E4M3.F32.PACK_AB_MERGE_C R65, RZ, R65, RZ ;  /* 0x00000041ff41723e */ /* 0x000fe200048070ff */
[----:B------:R2:W-:Y:S01]  /*4db0*/  @!P3 STG.E.U8 desc[UR22][R2.64+0x19], R23 ;  /* 0x000019170200b986 */ /* 0x0005e2000c101116 */
[----:B------:R-:W-:Y:S02]  /*4dc0*/  ISETP.GE.AND P3, PT, R25, 0x2a, PT ;  /* 0x0000002a1900780c */ /* 0x000fe40003f66270 */
[----:B-1----:R-:W-:Y:S01]  /*4dd0*/  F2FP.SATFINITE.E4M3.F32.PACK_AB_MERGE_C R15, RZ, R66, RZ ;  /* 0x00000042ff0f723e */ /* 0x002fe200048070ff */
[----:B------:R-:W-:Y:S01]  /*4de0*/  @!P6 STG.E.U8 desc[UR22][R12.64+0x20], R69 ;  /* 0x000020450c00e986 */ /* 0x000fe2000c101116 */
[----:B------:R-:W-:-:S02]  /*4df0*/  ISETP.LT.OR P4, PT, R24, 0x1, !P0 ;  /* 0x000000011800780c */ /* 0x000fc40004781670 */
[C---:B------:R-:W-:Y:S01]  /*4e00*/  ISETP.LT.OR P0, PT, R24.reuse, 0x9, !P0 ;  /* 0x000000091800780c */ /* 0x040fe20004701670 */
[----:B------:R-:W-:Y:S01]  /*4e10*/  @!P5 STG.E.U8 desc[UR22][R12.64+0x21], R27 ;  /* 0x0000211b0c00d986 */ /* 0x000fe2000c101116 */
[C---:B------:R-:W-:Y:S02]  /*4e20*/  ISETP.LT.OR P5, PT, R24.reuse, 0x1, !P3 ;  /* 0x000000011800780c */ /* 0x040fe40005fa1670 */
[C---:B------:R-:W-:Y:S01]  /*4e30*/  ISETP.LT.OR P3, PT, R24.reuse, 0x9, !P3 ;  /* 0x000000091800780c */ /* 0x040fe20005f61670 */
[----:B------:R1:W-:Y:S01]  /*4e40*/  @!P1 STG.E.U8 desc[UR22][R2.64+0x21], R15 ;  /* 0x0000210f02009986 */ /* 0x0003e2000c101116 */
[----:B------:R-:W-:Y:S02]  /*4e50*/  ISETP.GE.AND P1, PT, R25, 0x31, PT ;  /* 0x000000311900780c */ /* 0x000fe40003f26270 */
[----:B--2---:R-:W-:Y:S01]  /*4e60*/  F2FP.SATFINITE.E4M3.F32.PACK_AB_MERGE_C R23, RZ, R64, RZ ;  /* 0x00000040ff17723e */ /* 0x004fe200048070ff */
[----:B------:R-:W-:Y:S01]  /*4e70*/  @!P2 STG.E.U8 desc[UR22][R2.64+0x20], R67 ;  /* 0x000020430200a986 */ /* 0x000fe2000c101116 */
[----:B------:R-:W-:-:S02]  /*4e80*/  ISETP.LT.OR P6, PT, R24, 0x1, !P1 ;  /* 0x000000011800780c */ /* 0x000fc40004fc1670 */
[----:B------:R-:W-:Y:S01]  /*4e90*/  F2FP.SATFINITE.E4M3.F32.PACK_AB_MERGE_C R63, RZ, R63, RZ ;  /* 0x0000003fff3f723e */ /* 0x000fe200048070ff */
[----:B------:R-:W-:Y:S01]  /*4ea0*/  @!P4 STG.E.U8 desc[UR22][R12.64+0x28], R65 ;  /* 0x000028410c00c986 */ /* 0x000fe2000c101116 */
[C---:B------:R-:W-:Y:S02]  /*4eb0*/  ISETP.GE.AND P4, PT, R25.reuse, 0x32, PT ;  /* 0x000000321900780c */ /* 0x040fe40003f86270 */
[----:B------:R-:W-:Y:S01]  /*4ec0*/  F2FP.SATFINITE.E4M3.F32.PACK_AB_MERGE_C R61, RZ, R61, RZ ;  /* 0x0000003dff3d723e */ /* 0x000fe200048070ff */
[----:B------:R2:W-:Y:S01]  /*4ed0*/  @!P5 STG.E.U8 desc[UR22][R12.64+0x29], R23 ;  /* 0x000029170c00d986 */ /* 0x0005e2000c101116 */
[----:B-1----:R-:W-:Y:S02]  /*4ee0*/  F2FP.SATFINITE.E4M3.F32.PACK_AB_MERGE_C R15, RZ, R62, RZ ;  /* 0x0000003eff0f723e */ /* 0x002fe400048070ff */
[----:B------:R-:W-:Y:S01]  /*4ef0*/  ISETP.LT.OR P5, PT, R24, 0x1, !P4 ;  /* 0x000000011800780c */ /* 0x000fe200067a1670 */
[----:B------:R-:W-:Y:S01]  /*4f00*/  @!P0 STG.E.U8 desc[UR22][R2.64+0x28], R63 ;  /* 0x0000283f02008986 */ /* 0x000fe2000c101116 */
[----:B------:R-:W-:-:S02]  /*4f10*/  ISETP.GE.AND P2, PT, R25, 0x39, PT ;  /* 0x000000391900780c */ /* 0x000fc40003f46270 */
[----:B------:R-:W-:Y:S01]  /*4f20*/  ISETP.GE.AND P0, PT, R25, 0x3a, PT ;  /* 0x0000003a1900780c */ /* 0x000fe20003f06270 */
[----:B------:R1:W-:Y:S01]  /*4f30*/  @!P3 STG.E.U8 desc[UR22][R2.64+0x29], R15 ;  /* 0x0000290f0200b986 */ /* 0x0003e2000c101116 */
[C---:B------:R-:W-:Y:S02]  /*4f40*/  ISETP.LT.OR P1, PT, R24.reuse, 0x9, !P1 ;  /* 0x000000091800780c */ /* 0x040fe40004f21670 */
[C---:B------:R-:W-:Y:S01]  /*4f50*/  ISETP.LT.OR P4, PT, R24.reuse, 0x9, !P4 ;  /* 0x000000091800780c */ /* 0x040fe20006781670 */
[----:B------:R-:W-:Y:S01]  /*4f60*/  @!P6 STG.E.U8 desc[UR22][R12.64+0x30], R61 ;  /* 0x0000303d0c00e986 */ /* 0x000fe2000c101116 */
[C---:B------:R-:W-:Y:S02]  /*4f70*/  ISETP.LT.OR P3, PT, R24.reuse, 0x1, !P2 ;  /* 0x000000011800780c */ /* 0x040fe40005761670 */
[C---:B------:R-:W-:Y:S02]  /*4f80*/  ISETP.LT.OR P6, PT, R24.reuse, 0x1, !P0 ;  /* 0x000000011800780c */ /* 0x040fe400047c1670 */
[----:B------:R-:W-:-:S02]  /*4f90*/  ISETP.LT.OR P2, PT, R24, 0x9, !P2 ;  /* 0x000000091800780c */ /* 0x000fc40005741670 */
[----:B------:R-:W-:Y:S02]  /*4fa0*/  ISETP.LT.OR P0, PT, R24, 0x9, !P0 ;  /* 0x000000091800780c */ /* 0x000fe40004701670 */
[----:B--2---:R-:W-:Y:S02]  /*4fb0*/  F2FP.SATFINITE.E4M3.F32.PACK_AB_MERGE_C R23, RZ, R60, RZ ;  /* 0x0000003cff17723e */ /* 0x004fe400048070ff */
[----:B------:R-:W-:Y:S02]  /*4fc0*/  F2FP.SATFINITE.E4M3.F32.PACK_AB_MERGE_C R59, RZ, R59, RZ ;  /* 0x0000003bff3b723e */ /* 0x000fe400048070ff */
[----:B-1----:R-:W-:Y:S01]  /*4fd0*/  F2FP.SATFINITE.E4M3.F32.PACK_AB_MERGE_C R15, RZ, R58, RZ ;  /* 0x0000003aff0f723e */ /* 0x002fe200048070ff */
[----:B------:R1:W-:Y:S01]  /*4fe0*/  @!P5 STG.E.U8 desc[UR22][R12.64+0x31], R23 ;  /* 0x000031170c00d986 */ /* 0x0003e2000c101116 */
[----:B------:R-:W-:Y:S02]  /*4ff0*/  F2FP.SATFINITE.E4M3.F32.PACK_AB_MERGE_C R57, RZ, R57, RZ ;  /* 0x00000039ff39723e */ /* 0x000fe400048070ff */
[----:B------:R-:W-:Y:S01]  /*5000*/  F2FP.SATFINITE.E4M3.F32.PACK_AB_MERGE_C R25, RZ, R56, RZ ;  /* 0x00000038ff19723e */ /* 0x000fe200048070ff */
[----:B------:R2:W-:Y:S01]  /*5010*/  @!P1 STG.E.U8 desc[UR22][R2.64+0x30], R59 ;  /* 0x0000303b02009986 */ /* 0x0005e2000c101116 */
[----:B------:R-:W-:-:S03]  /*5020*/  F2FP.SATFINITE.E4M3.F32.PACK_AB_MERGE_C R21, RZ, R21, RZ ;  /* 0x00000015ff15723e */ /* 0x000fc600048070ff */
[----:B------:R2:W-:Y:S01]  /*5030*/  @!P4 STG.E.U8 desc[UR22][R2.64+0x31], R15 ;  /* 0x0000310f0200c986 */ /* 0x0005e2000c101116 */
[----:B-1----:R-:W-:-:S03]  /*5040*/  F2FP.SATFINITE.E4M3.F32.PACK_AB_MERGE_C R23, RZ, R20, RZ ;  /* 0x00000014ff17723e */ /* 0x002fc600048070ff */
[----:B------:R2:W-:Y:S04]  /*5050*/  @!P3 STG.E.U8 desc[UR22][R12.64+0x38], R57 ;  /* 0x000038390c00b986 */ /* 0x0005e8000c101116 */
[----:B------:R2:W-:Y:S04]  /*5060*/  @!P6 STG.E.U8 desc[UR22][R12.64+0x39], R25 ;  /* 0x000039190c00e986 */ /* 0x0005e8000c101116 */
[----:B------:R2:W-:Y:S04]  /*5070*/  @!P2 STG.E.U8 desc[UR22][R2.64+0x38], R21 ;  /* 0x000038150200a986 */ /* 0x0005e8000c101116 */
[----:B------:R2:W-:Y:S02]  /*5080*/  @!P0 STG.E.U8 desc[UR22][R2.64+0x39], R23 ;  /* 0x0000391702008986 */ /* 0x0005e4000c101116 */
.L_x_104:
[----:B------:R-:W-:Y:S05]  /*5090*/  BSYNC B0 ;  /* 0x0000000000007941 */ /* 0x000fea0003800000 */
.L_x_38:
[----:B0-2---:R-:W-:Y:S01]  /*50a0*/  IMAD.U32 R2, RZ, RZ, UR20 ;  /* 0x00000014ff027e24 */ /* 0x005fe2000f8e00ff */
[----:B------:R-:W-:Y:S01]  /*50b0*/  ULDC.64 UR4, c[0x0][0x650] ;  /* 0x0001940000047ab9 */ /* 0x000fe20000000a00 */
[----:B------:R-:W-:Y:S01]  /*50c0*/  IMAD.U32 R3, RZ, RZ, UR21 ;  /* 0x00000015ff037e24 */ /* 0x000fe2000f8e00ff */
[----:B------:R0:W-:Y:S01]  /*50d0*/  SYNCS.ARRIVE.TRANS64.A1T0 RZ, [R18+UR33], RZ ;  /* 0x000000ff12ff79a7 */ /* 0x0001e20008100021 */
[----:B------:R-:W-:Y:S01]  /*50e0*/  IMAD.U32 R3, RZ, RZ, UR13 ;  /* 0x0000000dff037e24 */ /* 0x000fe2000f8e00ff */
[C---:B------:R-:W-:Y:S01]  /*50f0*/  LEA R0, P0, R2.reuse, R0, 0x1 ;  /* 0x0000000002007211 */ /* 0x040fe200078008ff */
[----:B-----5:R-:W-:Y:S01]  /*5100*/  IMAD.MOV.U32 R4, RZ, RZ, -0x1 ;  /* 0xffffffffff047424 */ /* 0x020fe200078e00ff */
[----:B----4-:R-:W-:Y:S02]  /*5110*/  PRMT R12, RZ, 0x7610, R12 ;  /* 0x00007610ff0c7816 */ /* 0x010fe4000000000c */
[----:B------:R-:W-:Y:S01]  /*5120*/  LEA.HI.X R5, R2, R5, R3, 0x1, P0 ;  /* 0x0000000502057211 */ /* 0x000fe200000f0c03 */
[----:B------:R-:W-:Y:S01]  /*5130*/  IMAD.MOV.U32 R2, RZ, RZ, -0x1 ;  /* 0xffffffffff027424 */ /* 0x000fe200078e00ff */
[----:B------:R-:W-:Y:S01]  /*5140*/  ISETP.GE.U32.AND P0, PT, R0, UR4, PT ;  /* 0x0000000400007c0c */ /* 0x000fe2000bf06070 */
[----:B------:R-:W-:-:S03]  /*5150*/  IMAD.MOV.U32 R3, RZ, RZ, -0x1 ;  /* 0xffffffffff037424 */ /* 0x000fc600078e00ff */
[----:B------:R-:W-:-:S13]  /*5160*/  ISETP.GE.U32.AND.EX P0, PT, R5, UR5, PT, P0 ;  /* 0x0000000505007c0c */ /* 0x000fda000bf06100 */
[----:B0-----:R-:W-:Y:S05]  /*5170*/  @P0 BRA `(.L_x_105) ;  /* 0x0000000400880947 */ /* 0x001fea0003800000 */
[----:B------:R-:W0:Y:S01]  /*5180*/  S2UR UR8, SR_CTAID.X ;  /* 0x00000000000879c3 */ /* 0x000e220000002500 */
[----:B------:R-:W-:Y:S01]  /*5190*/  ULDC.64 UR4, c[0x0][0x628] ;  /* 0x00018a0000047ab9 */ /* 0x000fe20000000a00 */
[----:B------:R-:W-:Y:S01]  /*51a0*/  ULDC UR6, c[0x0][0x150] ;  /* 0x0000540000067ab9 */ /* 0x000fe20000000800 */
[----:B------:R-:W-:Y:S01]  /*51b0*/  ISETP.NE.U32.AND P0, PT, RZ, UR4, PT ;  /* 0x00000004ff007c0c */ /* 0x000fe2000bf05070 */
[----:B------:R-:W-:Y:S01]  /*51c0*/  ULDC UR28, c[0x0][0x630] ;  /* 0x00018c00001c7ab9 */ /* 0x000fe20000000800 */
[C---:B------:R-:W-:Y:S01]  /*51d0*/  R2UR UR29, R0.reuse ;  /* 0x00000000001d72ca */ /* 0x040fe200000e0000 */
[----:B------:R-:W-:Y:S01]  /*51e0*/  ULDC UR34, c[0x0][0x154] ;  /* 0x0000550000227ab9 */ /* 0x000fe20000000800 */
[----:B------:R-:W-:Y:S01]  /*51f0*/  ISETP.NE.AND.EX P0, PT, RZ, UR5, PT, P0 ;  /* 0x00000005ff007c0c */ /* 0x000fe2000bf05300 */
[----:B------:R-:W2:Y:S01]  /*5200*/  S2UR UR35, SR_CTAID.Y ;  /* 0x00000000002379c3 */ /* 0x000ea20000002600 */
[----:B------:R-:W-:Y:S02]  /*5210*/  R2UR UR30, R5 ;  /* 0x00000000051e72ca */ /* 0x000fe400000e0000 */
[----:B------:R-:W-:-:S02]  /*5220*/  R2UR UR26, R0 ;  /* 0x00000000001a72ca */ /* 0x000fc400000e0000 */
[----:B------:R-:W-:Y:S02]  /*5230*/  R2UR UR27, R5 ;  /* 0x00000000051b72ca */ /* 0x000fe400000e0000 */
[----:B0-----:R-:W-:-:S05]  /*5240*/  I2FP.F32.U32 R2, UR8 ;  /* 0x0000000800027c45 */ /* 0x001fca0008201000 */
[----:B------:R-:W-:-:S04]  /*5250*/  FMUL R2, R2, UR6 ;  /* 0x0000000602027c20 */ /* 0x000fc80008400000 */
[----:B------:R0:W4:Y:S01]  /*5260*/  F2I.U32.TRUNC.NTZ R3, R2 ;  /* 0x0000000200037305 */ /* 0x000122000020f000 */
[----:B--2---:R-:W-:Y:S05]  /*5270*/  @!P0 BRA `(.L_x_106) ;  /* 0x0000000000308947 */ /* 0x004fea0003800000 */
        /* <DEDUP_REMOVED lines=12> */
.L_x_106:
[----:B0-----:R-:W-:Y:S01]  /*5340*/  I2FP.F32.U32 R2, UR35 ;  /* 0x0000002300027c45 */ /* 0x001fe20008201000 */
[----:B------:R-:W-:Y:S02]  /*5350*/  USHF.R.U64 UR6, UR26, UR28, UR27 ;  /* 0x0000001c1a067299 */ /* 0x000fe4000800121b */
[----:B------:R-:W-:Y:S01]  /*5360*/  USHF.R.U32.HI UR4, URZ, UR28, UR27 ;  /* 0x0000001c3f047299 */ /* 0x000fe2000801161b */
[----:B----4-:R-:W-:Y:S01]  /*5370*/  R2UR UR28, R3 ;  /* 0x00000000031c72ca */ /* 0x010fe200000e0000 */
[----:B------:R-:W-:Y:S01]  /*5380*/  UIADD3 UR24, UP0, URZ, -UR6, URZ ;  /* 0x800000063f187290 */ /* 0x000fe2000ff1e03f */
[----:B------:R-:W-:Y:S01]  /*5390*/  FMUL R2, R2, UR34 ;  /* 0x0000002202027c20 */ /* 0x000fe20008400000 */
[----:B------:R-:W-:Y:S01]  /*53a0*/  ULDC.64 UR26, c[0x0][0x620] ;  /* 0x00018800001a7ab9 */ /* 0x000fe20000000a00 */
[----:B------:R-:W-:Y:S01]  /*53b0*/  UMOV UR10, UR29 ;  /* 0x0000001d000a7c82 */ /* 0x000fe20008000000 */
[----:B------:R-:W-:Y:S01]  /*53c0*/  UIADD3.X UR4, URZ, ~UR4, URZ, UP0, !UPT ;  /* 0x800000043f047290 */ /* 0x000fe200087fe43f */
[----:B------:R-:W-:-:S02]  /*53d0*/  UMOV UR11, UR30 ;  /* 0x0000001e000b7c82 */ /* 0x000fc40008000000 */
[----:B------:R-:W0:Y:S01]  /*53e0*/  F2I.U32.TRUNC.NTZ R2, R2 ;  /* 0x0000000200027305 */ /* 0x000e22000020f000 */
[----:B------:R-:W-:Y:S02]  /*53f0*/  UIMAD UR4, UR4, UR26, URZ ;  /* 0x0000001a040472a4 */ /* 0x000fe4000f8e023f */
[----:B------:R-:W-:Y:S02]  /*5400*/  UIMAD.WIDE.U32 UR10, UR24, UR26, UR10 ;  /* 0x0000001a180a72a5 */ /* 0x000fe4000f8e000a */
[----:B------:R-:W-:Y:S01]  /*5410*/  UIMAD UR24, UR24, UR27, UR4 ;  /* 0x0000001b181872a4 */ /* 0x000fe2000f8e0204 */
[----:B------:R-:W-:Y:S01]  /*5420*/  ULDC UR38, c[0x0][0x658] ;  /* 0x0001960000267ab9 */ /* 0x000fe20000000800 */
[----:B------:R-:W-:Y:S02]  /*5430*/  UMOV UR25, 0xffffffff ;  /* 0xffffffff00197882 */ /* 0x000fe40000000000 */
[----:B------:R-:W-:Y:S01]  /*5440*/  UIADD3 UR11, UR11, UR24, URZ ;  /* 0x000000180b0b7290 */ /* 0x000fe2000fffe03f */
[----:B------:R-:W-:Y:S01]  /*5450*/  ULDC UR26, c[0x0][0x618] ;  /* 0x00018600001a7ab9 */ /* 0x000fe20000000800 */
[----:B------:R-:W-:Y:S01]  /*5460*/  ULDC.64 UR4, c[0x0][0x640] ;  /* 0x0001900000047ab9 */ /* 0x000fe20000000a00 */
[----:B------:R-:W-:Y:S01]  /*5470*/  USHF.L.U32 UR34, UR25, UR38, URZ ;  /* 0x0000002619227299 */ /* 0x000fe2000800063f */
[----:B------:R-:W-:Y:S01]  /*5480*/  ISETP.NE.U32.AND P0, PT, RZ, UR4, PT ;  /* 0x00000004ff007c0c */ /* 0x000fe2000bf05070 */
[----:B------:R-:W-:Y:S01]  /*5490*/  USHF.R.U64 UR25, UR10, UR26, UR11 ;  /* 0x0000001a0a197299 */ /* 0x000fe2000800120b */
[----:B0-----:R-:W-:Y:S01]  /*54a0*/  R2UR UR29, R2 ;  /* 0x00000000021d72ca */ /* 0x001fe200000e0000 */
[----:B------:R-:W-:Y:S01]  /*54b0*/  USHF.R.U32.HI UR10, URZ, UR26, UR11 ;  /* 0x0000001a3f0a7299 */ /* 0x000fe2000801160b */
[----:B------:R-:W-:Y:S01]  /*54c0*/  ISETP.NE.AND.EX P0, PT, RZ, UR5, PT, P0 ;  /* 0x00000005ff007c0c */ /* 0x000fe2000bf05300 */
[----:B------:R-:W-:Y:S01]  /*54d0*/  ULDC UR36, c[0x0][0x608] ;  /* 0x0001820000247ab9 */ /* 0x000fe20000000800 */
[----:B------:R-:W-:-:S02]  /*54e0*/  ULOP3.LUT UR39, URZ, UR34, URZ, 0x33, !UPT ;  /* 0x000000223f277292 */ /* 0x000fc4000f8e333f */
[----:B------:R-:W-:Y:S02]  /*54f0*/  USHF.R.U64 UR34, UR25, UR36, UR10 ;  /* 0x0000002419227299 */ /* 0x000fe4000800120a */
[----:B------:R-:W-:Y:S02]  /*5500*/  USHF.R.U32.HI UR10, URZ, UR36, UR10 ;  /* 0x000000243f0a7299 */ /* 0x000fe4000801160a */
[----:B------:R-:W-:Y:S02]  /*5510*/  UIADD3 UR28, -UR28, URZ, URZ ;  /* 0x0000003f1c1c7290 */ /* 0x000fe4000fffe13f */
[----:B------:R-:W-:Y:S01]  /*5520*/  USHF.R.U64 UR36, UR34, UR38, UR10 ;  /* 0x0000002622247299 */ /* 0x000fe2000800120a */
[----:B------:R-:W-:Y:S01]  /*5530*/  UMOV UR30, 0x1 ;  /* 0x00000001001e7882 */ /* 0x000fe20000000000 */
[----:B------:R-:W-:Y:S01]  /*5540*/  ULDC UR27, c[0x0][0x144] ;  /* 0x00005100001b7ab9 */ /* 0x000fe20000000800 */
[----:B------:R-:W-:Y:S01]  /*5550*/  UIADD3 UR37, -UR29, URZ, URZ ;  /* 0x0000003f1d257290 */ /* 0x000fe2000fffe13f */
[----:B------:R-:W-:Y:S01]  /*5560*/  ULDC UR9, c[0x0][0x600] ;  /* 0x0001800000097ab9 */ /* 0x000fe20000000800 */
[----:B------:R-:W-:-:S02]  /*5570*/  USHF.L.U32 UR30, UR30, UR38, URZ ;  /* 0x000000261e1e7299 */ /* 0x000fc4000800063f */
[----:B------:R-:W-:Y:S02]  /*5580*/  USHF.R.U32.HI UR29, URZ, UR38, UR10 ;  /* 0x000000263f1d7299 */ /* 0x000fe4000801160a */
[----:B------:R-:W-:Y:S02]  /*5590*/  UIMAD UR38, UR27, UR28, UR8 ;  /* 0x0000001c1b2672a4 */ /* 0x000fe4000f8e0208 */
[----:B------:R-:W-:Y:S01]  /*55a0*/  UIADD3 UR24, UR9, -0x1, URZ ;  /* 0xffffffff09187890 */ /* 0x000fe2000fffe03f */
[----:B------:R-:W-:Y:S01]  /*55b0*/  ULDC UR42, c[0x0][0x148] ;  /* 0x00005200002a7ab9 */ /* 0x000fe20000000800 */
[----:B------:R-:W-:Y:S01]  /*55c0*/  ULDC UR40, c[0x0][0x648] ;  /* 0x0001920000287ab9 */ /* 0x000fe20000000800 */
[----:B------:R-:W-:Y:S01]  /*55d0*/  ULDC UR41, c[0x0][0x638] ;  /* 0x00018e0000297ab9 */ /* 0x000fe20000000800 */
[----:B------:R-:W-:Y:S01]  /*55e0*/  UMOV UR28, UR36 ;  /* 0x00000024001c7c82 */ /* 0x000fe20008000000 */
[----:B------:R-:W-:Y:S07]  /*55f0*/  @!P0 BRA `(.L_x_107) ;  /* 0x0000000000288947 */ /* 0x000fee0003800000 */
        /* <DEDUP_REMOVED lines=10> */
.L_x_107:
[----:B------:R-:W-:Y:S01]  /*56a0*/  USHF.R.U64 UR4, UR28, UR40, UR29 ;  /* 0x000000281c047299 */ /* 0x000fe2000800121d */
[----:B------:R-:W-:Y:S01]  /*56b0*/  IMAD.MOV.U32 R12, RZ, RZ, 0x1 ;  /* 0x00000001ff0c7424 */ /* 0x000fe200078e00ff */
[----:B------:R-:W-:Y:S01]  /*56c0*/  ULOP3.LUT UR34, UR34, UR39, URZ, 0xc0, !UPT ;  /* 0x0000002722227292 */ /* 0x000fe2000f8ec03f */
[----:B------:R-:W-:Y:S01]  /*56d0*/  IMAD.U32 R4, RZ, RZ, UR6 ;  /* 0x00000006ff047e24 */ /* 0x000fe2000f8e00ff */
[----:B------:R-:W-:Y:S02]  /*56e0*/  UIADD3 UR5, -UR4, URZ, URZ ;  /* 0x0000003f04057290 */ /* 0x000fe4000fffe13f */
[----:B------:R-:W-:Y:S02]  /*56f0*/  @UP2 UIMAD UR38, UR42, UR37, UR35 ;  /* 0x000000252a2622a4 */ /* 0x000fe4000f8e0223 */
[----:B------:R-:W-:Y:S02]  /*5700*/  ULOP3.LUT UR24, UR25, UR24, URZ, 0xc0, !UPT ;  /* 0x0000001819187292 */ /* 0x000fe4000f8ec03f */
[----:B------:R-:W-:-:S02]  /*5710*/  UIMAD UR4, UR30, UR4, UR34 ;  /* 0x000000041e0472a4 */ /* 0x000fc4000f8e0222 */
        /* <DEDUP_REMOVED lines=8> */
.L_x_105:
[----:B------:R-:W-:Y:S01]  /*57a0*/  UIADD3 UR15, UR32, UR15, URZ ;  /* 0x0000000f200f7290 */ /* 0x000fe2000fffe03f */
[----:B------:R-:W-:Y:S02]  /*57b0*/  LOP3.LUT P0, RZ, R12, 0xff, RZ, 0xc0, !PT ;  /* 0x000000ff0cff7812 */ /* 0x000fe4000780c0ff */
[----:B------:R-:W-:Y:S01]  /*57c0*/  LOP3.LUT R86, R86, 0x1, RZ, 0x3c, !PT ;  /* 0x0000000156567812 */ /* 0x000fe200078e3cff */
[----:B------:R-:W-:Y:S02]  /*57d0*/  USHF.R.U32.HI UR4, URZ, 0x2, UR15 ;  /* 0x000000023f047899 */ /* 0x000fe4000801160f */
[----:B------:R-:W-:Y:S02]  /*57e0*/  UISETP.GT.U32.AND UP0, UPT, UR15, 0x3, UPT ;  /* 0x000000030f00788c */ /* 0x000fe4000bf04070 */
[----:B------:R-:W-:Y:S02]  /*57f0*/  ULOP3.LUT UR4, UR4, 0x1, URZ, 0xc0, !UPT ;  /* 0x0000000104047892 */ /* 0x000fe4000f8ec03f */
[----:B------:R-:W-:-:S02]  /*5800*/  UISETP.LT.U32.AND UP0, UPT, UR32, 0x4, UP0 ;  /* 0x000000042000788c */ /* 0x000fc40008701070 */
[----:B------:R-:W-:Y:S02]  /*5810*/  UISETP.NE.U32.AND UP1, UPT, UR4, 0x1, UPT ;  /* 0x000000010400788c */ /* 0x000fe4000bf25070 */
[----:B------:R-:W-:Y:S02]  /*5820*/  USEL UR5, URZ, 0x1, !UP0 ;  /* 0x000000013f057887 */ /* 0x000fe4000c000000 */
[----:B------:R-:W-:Y:S02]  /*5830*/  UISETP.GT.U32.AND UP1, UPT, UR32, 0x3, !UP1 ;  /* 0x000000032000788c */ /* 0x000fe4000cf24070 */
[----:B------:R-:W-:Y:S02]  /*5840*/  ULOP3.LUT UR15, UR15, 0x3, URZ, 0xc0, !UPT ;  /* 0x000000030f0f7892 */ /* 0x000fe4000f8ec03f */
[----:B------:R-:W-:-:S04]  /*5850*/  USEL UR4, URZ, 0x1, !UP1 ;  /* 0x000000013f047887 */ /* 0x000fc8000c800000 */
[----:B------:R-:W-:Y:S01]  /*5860*/  ULOP3.LUT UR17, UR4, UR17, UR5, 0x96, !UPT ;  /* 0x0000001104117292 */ /* 0x000fe2000f8e9605 */
[----:B------:R-:W-:Y:S11]  /*5870*/  @P0 BRA `(.L_x_108) ;  /* 0xffffffbc00c40947 */ /* 0x000ff6000383ffff */
[----:B------:R-:W-:Y:S05]  /*5880*/  EXIT ;  /* 0x000000000000794d */ /* 0x000fea0003800000 */
.L_x_16:
[----:B------:R-:W-:-:S08]  /*5890*/  ISETP.NE.AND P0, PT, RZ, UR6, PT ;  /* 0x00000006ff007c0c */ /* 0x000fd0000bf05270 */
[----:B--23-5:R-:W0:-:S00]  /*58a0*/  USETMAXREG.DEALLOC.CTAPOOL 0x28 ;  /* 0x00000028000079c8 */ /* 0x02ce0000080e0500 */
[----:B------:R-:W-:Y:S05]  /*58b0*/  @P0 EXIT ;  /* 0x000000000000094d */ /* 0x000fea0003800000 */
[----:B0-----:R-:W-:Y:S01]  /*58c0*/  LOP3.LUT P0, RZ, R13, 0xff, RZ, 0xc0, !PT ;  /* 0x000000ff0dff7812 */ /* 0x001fe2000780c0ff */
[----:B------:R-:W-:Y:S02]  /*58d0*/  IMAD.MOV.U32 R10, RZ, RZ, 0x1 ;  /* 0x00000001ff0a7424 */ /* 0x000fe400078e00ff */
[----:B------:R-:W-:-:S10]  /*58e0*/  IMAD.MOV.U32 R11, RZ, RZ, RZ ;  /* 0x000000ffff0b7224 */ /* 0x000fd400078e00ff */
[----:B------:R-:W-:Y:S05]  /*58f0*/  @!P0 BRA `(.L_x_109) ;  /* 0x0000000c006c8947 */ /* 0x000fea0003800000 */
[----:B------:R-:W0:Y:S01]  /*5900*/  S2UR UR9, SR_CgaCtaId ;  /* 0x00000000000979c3 */ /* 0x000e220000008800 */
[----:B------:R-:W-:Y:S01]  /*5910*/  UMOV UR11, 0x1 ;  /* 0x00000001000b7882 */ /* 0x000fe20000000000 */
[----:B------:R-:W-:Y:S01]  /*5920*/  LOP3.LUT P0, RZ, R6, 0x1f, RZ, 0xc0, !PT ;  /* 0x0000001f06ff7812 */ /* 0x000fe2000780c0ff */
[----:B------:R-:W-:Y:S01]  /*5930*/  ULDC UR5, c[0x0][0x658] ;  /* 0x0001960000057ab9 */ /* 0x000fe20000000800 */
[----:B------:R-:W-:Y:S01]  /*5940*/  UMOV UR10, 0xffffffff ;  /* 0xffffffff000a7882 */ /* 0x000fe20000000000 */
[----:B------:R-:W-:Y:S01]  /*5950*/  BSSY B0, `(.L_x_109) ;  /* 0x00000d5000007945 */ /* 0x000fe20003800000 */
[----:B------:R-:W-:Y:S01]  /*5960*/  USHF.L.U32 UR10, UR10, UR5, URZ ;  /* 0x000000050a0a7299 */ /* 0x000fe2000800063f */
[C---:B------:R-:W-:Y:S01]  /*5970*/  ISETP.NE.AND P3, PT, R7.reuse, RZ, PT ;  /* 0x000000ff0700720c */ /* 0x040fe20003f65270 */
[----:B------:R-:W-:Y:S01]  /*5980*/  IMAD.MOV.U32 R12, RZ, RZ, 0x1 ;  /* 0x00000001ff0c7424 */ /* 0x000fe200078e00ff */
[----:B------:R-:W-:Y:S01]  /*5990*/  ISETP.NE.OR P0, PT, R7, RZ, !P0 ;  /* 0x000000ff0700720c */ /* 0x000fe20004705670 */
[----:B------:R-:W-:Y:S01]  /*59a0*/  IMAD.MOV.U32 R10, RZ, RZ, 0x1 ;  /* 0x00000001ff0a7424 */ /* 0x000fe200078e00ff */
[----:B------:R-:W-:Y:S01]  /*59b0*/  ULDC UR4, c[0x0][0x600] ;  /* 0x0001800000047ab9 */ /* 0x000fe20000000800 */
[----:B------:R-:W-:Y:S01]  /*59c0*/  IMAD.MOV.U32 R11, RZ, RZ, RZ ;  /* 0x000000ffff0b7224 */ /* 0x000fe200078e00ff */
[----:B------:R-:W-:Y:S01]  /*59d0*/  UMOV UR23, 0x5 ;  /* 0x0000000500177882 */ /* 0x000fe20000000000 */
[----:B------:R-:W-:-:S02]  /*59e0*/  UIADD3 UR30, UR14, 0x1, URZ ;  /* 0x000000010e1e7890 */ /* 0x000fc4000fffe03f */
[----:B------:R-:W-:Y:S02]  /*59f0*/  ULOP3.LUT UR31, UR7, 0x2, URZ, 0xfc, !UPT ;  /* 0x00000002071f7892 */ /* 0x000fe4000f8efc3f */
[----:B------:R-:W-:Y:S02]  /*5a00*/  UIADD3 UR4, UR4, -0x1, URZ ;  /* 0xffffffff04047890 */ /* 0x000fe4000fffe03f */
[----:B------:R-:W-:Y:S02]  /*5a10*/  USHF.L.U32 UR5, UR11, UR5, URZ ;  /* 0x000000050b057299 */ /* 0x000fe4000800063f */
[----:B------:R-:W-:Y:S02]  /*5a20*/  ULOP3.LUT UR15, URZ, UR10, URZ, 0x33, !UPT ;  /* 0x0000000a3f0f7292 */ /* 0x000fe4000f8e333f */
[----:B0-----:R-:W-:Y:S02]  /*5a30*/  ULOP3.LUT UR8, UR9, 0x1, URZ, 0xc0, !UPT ;  /* 0x0000000109087892 */ /* 0x001fe4000f8ec03f */
[----:B------:R-:W-:-:S02]  /*5a40*/  USHF.R.U32.HI UR32, URZ, 0x1, UR9 ;  /* 0x000000013f207899 */ /* 0x000fc40008011609 */
[----:B------:R-:W-:Y:S02]  /*5a50*/  USHF.L.U32 UR6, UR9, 0x5, URZ ;  /* 0x0000000509067899 */ /* 0x000fe4000800063f */
[----:B------:R-:W-:Y:S02]  /*5a60*/  USHF.L.U32 UR33, UR9, 0xa, URZ ;  /* 0x0000000a09217899 */ /* 0x000fe4000800063f */
[----:B------:R-:W-:Y:S02]  /*5a70*/  ULOP3.LUT UR9, UR9, 0xfffffffe, URZ, 0xc0, !UPT ;  /* 0xfffffffe09097892 */ /* 0x000fe4000f8ec03f */
[----:B------:R-:W-:Y:S02]  /*5a80*/  UISETP.GT.U32.AND UP0, UPT, UR8, 0xffff, UPT ;  /* 0x0000ffff0800788c */ /* 0x000fe4000bf04070 */
[----:B------:R-:W-:Y:S02]  /*5a90*/  USHF.L.U32 UR22, UR11, UR9, URZ ;  /* 0x000000090b167299 */ /* 0x000fe4000800063f */
[----:B------:R-:W-:-:S02]  /*5aa0*/  ULOP3.LUT UR9, UR9, 0x1, URZ, 0xfc, !UPT ;  /* 0x0000000109097892 */ /* 0x000fc4000f8efc3f */
[----:B------:R-:W-:Y:S02]  /*5ab0*/  USEL UR8, UR8, 0xffff, !UP0 ;  /* 0x0000ffff08087887 */ /* 0x000fe4000c000000 */
[----:B------:R-:W-:Y:S02]  /*5ac0*/  USHF.L.U32 UR9, UR11, UR9, URZ ;  /* 0x000000090b097299 */ /* 0x000fe4000800063f */
[----:B------:R-:W-:Y:S02]  /*5ad0*/  ULOP3.LUT UR8, UR8, 0xffff, URZ, 0xc0, !UPT ;  /* 0x0000ffff08087892 */ /* 0x000fe4000f8ec03f */
[----:B------:R-:W-:Y:S02]  /*5ae0*/  ULOP3.LUT UR6, UR6, 0x20, URZ, 0xc0, !UPT ;  /* 0x0000002006067892 */ /* 0x000fe4000f8ec03f */
[----:B------:R-:W-:Y:S02]  /*5af0*/  ULOP3.LUT UR22, UR22, UR9, URZ, 0xfc, !UPT ;  /* 0x0000000916167292 */ /* 0x000fe4000f8efc3f */
[----:B------:R-:W-:Y:S01]  /*5b00*/  USHF.L.U32 UR23, UR23, UR8, URZ ;  /* 0x0000000817177299 */ /* 0x000fe2000800063f */
[----:B------:R-:W-:-:S11]  /*5b10*/  ULDC.64 UR28, c[0x0][0x198] ;  /* 0x00006600001c7ab9 */ /* 0x000fd60000000a00 */
.L_x_121:
[----:B------:R-:W-:-:S03]  /*5b20*/  UMOV UR8, 0xffffffff ;  /* 0xffffffff00087882 */ /* 0x000fc60000000000 */
[----:B------:R-:W-:Y:S05]  /*5b30*/  BRA.DIV UR8, `(.L_x_110) ;  /* 0x0000000e08f87947 */ /* 0x000fea000b800000 */
[----:B------:R-:W-:-:S13]  /*5b40*/  ELECT P1, URZ, PT ;  /* 0x00000000003f782f */ /* 0x000fda0003820000 */
.L_x_134:
[----:B------:R-:W0:Y:S01]  /*5b50*/  LDC R6, c[0x0][0x28c] ;  /* 0x0000a300ff067b82 */ /* 0x000e220000000800 */
[----:B------:R-:W-:Y:S01]  /*5b60*/  BSSY B1, `(.L_x_111) ;  /* 0x000003d000017945 */ /* 0x000fe20003800000 */
[----:B0-----:R-:W-:-:S13]  /*5b70*/  ISETP.LT.OR P1, PT, R6, 0x1, !P1 ;  /* 0x000000010600780c */ /* 0x001fda0004f21670 */
[----:B------:R-:W-:Y:S05]  /*5b80*/  @P1 BRA `(.L_x_112) ;  /* 0x0000000000e81947 */ /* 0x000fea0003800000 */
[----:B------:R-:W-:Y:S01]  /*5b90*/  LEA R6, R2, UR32, 0x1 ;  /* 0x0000002002067c11 */ /* 0x000fe2000f8e08ff */
[----:B------:R-:W-:Y:S01]  /*5ba0*/  IMAD.MOV.U32 R15, RZ, RZ, RZ ;  /* 0x000000ffff0f7224 */ /* 0x000fe200078e00ff */
[----:B------:R-:W-:Y:S01]  /*5bb0*/  LEA R8, R3, UR6, 0x6 ;  /* 0x0000000603087c11 */ /* 0x000fe2000f8e30ff */
[----:B------:R-:W-:Y:S02]  /*5bc0*/  IMAD.U32 R16, RZ, RZ, UR30 ;  /* 0x0000001eff107e24 */ /* 0x000fe4000f8e00ff */
[----:B------:R-:W-:Y:S02]  /*5bd0*/  IMAD.MOV.U32 R2, RZ, RZ, R10 ;  /* 0x000000ffff027224 */ /* 0x000fe400078e000a */
[----:B------:R-:W-:Y:S02]  /*5be0*/  IMAD.MOV.U32 R3, RZ, RZ, R11 ;  /* 0x000000ffff037224 */ /* 0x000fe400078e000b */
[----:B------:R-:W-:-:S07]  /*5bf0*/  IMAD.SHL.U32 R9, R6, 0x20, RZ ;  /* 0x0000002006097824 */ /* 0x000fce00078e00ff */
.L_x_116:
[----:B------:R-:W0:Y:S01]  /*5c00*/  S2R R7, SR_CgaCtaId ;  /* 0x0000000000077919 */ /* 0x000e220000008800 */
[----:B-1----:R-:W-:-:S04]  /*5c10*/  MOV R6, 0x400 ;  /* 0x0000040000067802 */ /* 0x002fc80000000f00 */
[----:B0-----:R-:W-:Y:S02]  /*5c20*/  LEA R14, R7, R6, 0x18 ;  /* 0x00000006070e7211 */ /* 0x001fe400078ec0ff */
[----:B------:R-:W-:Y:S01]  /*5c30*/  SHF.L.U32 R6, R2, 0x1f, RZ ;  /* 0x0000001f02067819 */ /* 0x000fe200000006ff */
[----:B------:R-:W0:Y:S02]  /*5c40*/  @!P3 LDC R7, c[0x0][0x500] ;  /* 0x00014000ff07bb82 */ /* 0x000e240000000800 */
[----:B------:R-:W-:-:S04]  /*5c50*/  IMAD R13, R3, 0x8, R14 ;  /* 0x00000008030d7824 */ /* 0x000fc800078e020e */
[----:B------:R-:W1:Y:S02]  /*5c60*/  SYNCS.PHASECHK.TRANS64.TRYWAIT P1, [R13+URZ+0x20], R6 ;  /* 0x000020060d0075a7 */ /* 0x000e64000802017f */
[----:B-1----:R-:W-:Y:S05]  /*5c70*/  @!P1 BRA `(.L_x_113) ;  /* 0x0000000c00c89947 */ /* 0x002fea0003800000 */
.L_x_135:
[----:B------:R-:W-:Y:S01]  /*5c80*/  UPRMT UR8, UR31, 0x9910, URZ ;  /* 0x000099101f087896 */ /* 0x000fe2000800003f */
[----:B0-----:R0:W-:Y:S03]  /*5c90*/  @!P3 SYNCS.ARRIVE.TRANS64 RZ, [R13+URZ], R7 ;  /* 0x000000070dffb9a7 */ /* 0x0011e6000800003f */
[----:B------:R-:W-:-:S06]  /*5ca0*/  UISETP.NE.AND UP0, UPT, UR8, 0x2, UPT ;  /* 0x000000020800788c */ /* 0x000fcc000bf05270 */
[----:B------:R-:W-:-:S13]  /*5cb0*/  PLOP3.LUT P1, PT, PT, PT, UP0, 0x80, 0x0 ;  /* 0x000000000000781c */ /* 0x000fda0003f2f008 */
[----:B0-----:R-:W-:Y:S05]  /*5cc0*/  @P1 BRA `(.L_x_114) ;  /* 0x0000000000041947 */ /* 0x001fea0003800000 */
[----:B------:R-:W-:Y:S01]  /*5cd0*/  BPT.TRAP 0x1 ;  /* 0x000000040000795c */ /* 0x000fe20000300000 */
.L_x_114:
[----:B------:R-:W-:Y:S05]  /*5ce0*/  @P0 BRA `(.L_x_115) ;  /* 0x0000000000040947 */ /* 0x000fea0003800000 */
[----:B------:R-:W-:Y:S01]  /*5cf0*/  BPT.TRAP 0x1 ;  /* 0x000000040000795c */ /* 0x000fe20000300000 */
.L_x_115:
[----:B------:R-:W-:Y:S01]  /*5d00*/  R2UR UR8, R3 ;  /* 0x00000000030872ca */ /* 0x000fe200000e0000 */
[----:B------:R-:W-:Y:S01]  /*5d10*/  VIADD R16, R16, 0xffffffff ;  /* 0xffffffff10107836 */ /* 0x000fe20000000000 */
[----:B------:R-:W-:Y:S01]  /*5d20*/  R2UR UR26, R14 ;  /* 0x000000000e1a72ca */ /* 0x000fe200000e0000 */
[----:B------:R-:W-:Y:S01]  /*5d30*/  UIADD3 UR16, UP0, UR28, 0xf0, URZ ;  /* 0x000000f01c107890 */ /* 0x000fe2000ff1e03f */
[----:B------:R-:W-:Y:S01]  /*5d40*/  R2UR UR27, R9 ;  /* 0x00000000091b72ca */ /* 0x000fe200000e0000 */
[----:B------:R-:W-:Y:S01]  /*5d50*/  UIADD3 UR34, UP1, UR28, 0x1f0, URZ ;  /* 0x000001f01c227890 */ /* 0x000fe2000ff3e03f */
[----:B------:R-:W-:Y:S01]  /*5d60*/  R2UR UR9, R13 ;  /* 0x000000000d0972ca */ /* 0x000fe200000e0000 */
[----:B------:R-:W-:Y:S01]  /*5d70*/  UIADD3.X UR17, URZ, UR29, URZ, UP0, !UPT ;  /* 0x0000001d3f117290 */ /* 0x000fe200087fe43f */
[----:B------:R-:W-:Y:S01]  /*5d80*/  R2UR UR10, R15 ;  /* 0x000000000f0a72ca */ /* 0x000fe200000e0000 */
[----:B------:R-:W-:Y:S01]  /*5d90*/  UPRMT UR24, URZ, 0x5410, UR23 ;  /* 0x000054103f187896 */ /* 0x000fe20008000017 */
[----:B------:R-:W-:Y:S01]  /*5da0*/  R2UR UR12, R4 ;  /* 0x00000000040c72ca */ /* 0x000fe200000e0000 */
[----:B------:R-:W-:Y:S01]  /*5db0*/  VIADD R3, R3, 0x1 ;  /* 0x0000000103037836 */ /* 0x000fe20000000000 */
[----:B------:R-:W-:Y:S01]  /*5dc0*/  R2UR UR36, R8 ;  /* 0x00000000082472ca */ /* 0x000fe200000e0000 */
[----:B------:R-:W-:Y:S01]  /*5dd0*/  USHF.L.U32 UR8, UR8, 0xb, URZ ;  /* 0x0000000b08087899 */ /* 0x000fe2000800063f */
[----:B------:R-:W-:Y:S01]  /*5de0*/  ISETP.GT.AND P2, PT, R16, 0x1, PT ;  /* 0x000000011000780c */ /* 0x000fe20003f44270 */
[----:B------:R-:W-:Y:S01]  /*5df0*/  UPRMT UR37, URZ, 0x5410, UR22 ;  /* 0x000054103f257896 */ /* 0x000fe20008000016 */
[----:B------:R-:W-:Y:S01]  /*5e00*/  ISETP.NE.AND P1, PT, R3, 0x4, PT ;  /* 0x000000040300780c */ /* 0x000fe20003f25270 */
[----:B------:R-:W-:Y:S01]  /*5e10*/  ULEA UR11, UR32, UR8, 0xa ;  /* 0x00000008200b7291 */ /* 0x000fe2000f8e503f */
[----:B------:R-:W-:Y:S01]  /*5e20*/  VIADD R15, R15, 0x20 ;  /* 0x000000200f0f7836 */ /* 0x000fe20000000000 */
[----:B------:R-:W-:Y:S01]  /*5e30*/  ULOP3.LUT UR8, UR8, 0x400, UR33, 0xf8, !UPT ;  /* 0x0000040008087892 */ /* 0x000fe2000f8ef821 */
[----:B------:R-:W-:Y:S01]  /*5e40*/  SEL R7, RZ, 0x1, P1 ;  /* 0x00000001ff077807 */ /* 0x000fe20000800000 */
[----:B------:R-:W-:Y:S01]  /*5e50*/  UIADD3 UR25, UR26, 0x180, UR11 ;  /* 0x000001801a197890 */ /* 0x000fe2000fffe00b */
[----:B------:R-:W-:Y:S01]  /*5e60*/  SEL R3, R3, RZ, P1 ;  /* 0x000000ff03037207 */ /* 0x000fe20000800000 */
[----:B------:R-:W-:Y:S01]  /*5e70*/  UIADD3 UR26, UR26, 0x2180, UR8 ;  /* 0x000021801a1a7890 */ /* 0x000fe2000fffe008 */
[----:B------:R-:W-:Y:S01]  /*5e80*/  LOP3.LUT R2, R2, R7, RZ, 0x3c, !PT ;  /* 0x0000000702027212 */ /* 0x000fe200078e3cff */
[----:B------:R-:W-:Y:S01]  /*5e90*/  UIADD3.X UR35, URZ, UR29, URZ, UP1, !UPT ;  /* 0x0000001d3f237290 */ /* 0x000fe20008ffe43f */
[----:B------:R-:W-:Y:S01]  /*5ea0*/  UMOV UR18, 0x0 ;  /* 0x0000000000127882 */ /* 0x000fe20000000000 */
[----:B------:R-:W-:Y:S01]  /*5eb0*/  UMOV UR19, 0x10000000 ;  /* 0x1000000000137882 */ /* 0x000fe20000000000 */
[----:B------:R-:W-:Y:S01]  /*5ec0*/  UMOV UR11, UR27 ;  /* 0x0000001b000b7c82 */ /* 0x000fe20008000000 */
[----:B------:R-:W-:-:S02]  /*5ed0*/  UMOV UR8, UR25 ;  /* 0x0000001900087c82 */ /* 0x000fc40008000000 */
[----:B------:R0:W-:Y:S02]  /*5ee0*/  UTMALDG.3D.MULTICAST [UR8], [UR16], UR24, desc[UR18] ;  /* 0x00001208100073b4 */ /* 0x0001e40008011818 */
[----:B0-----:R-:W-:Y:S01]  /*5ef0*/  UMOV UR8, UR26 ;  /* 0x0000001a00087c82 */ /* 0x001fe20008000000 */
[----:B------:R-:W-:Y:S02]  /*5f00*/  UMOV UR11, UR36 ;  /* 0x00000024000b7c82 */ /* 0x000fe40008000000 */
[----:B------:R0:W-:Y:S02]  /*5f10*/  UTMALDG.3D.MULTICAST [UR8], [UR34], UR37, desc[UR18] ;  /* 0x00001208220073b4 */ /* 0x0001e40008011825 */
[----:B0-----:R-:W-:Y:S05]  /*5f20*/  @P2 BRA `(.L_x_116) ;  /* 0xfffffffc00342947 */ /* 0x001fea000383ffff */
.L_x_112:
[----:B------:R-:W-:Y:S05]  /*5f30*/  BSYNC B1 ;  /* 0x0000000000017941 */ /* 0x000fea0003800000 */
.L_x_111:
[----:B------:R-:W-:Y:S01]  /*5f40*/  LOP3.LUT P4, RZ, R12, 0xff, RZ, 0xc0, !PT ;  /* 0x000000ff0cff7812 */ /* 0x000fe2000788c0ff */
[----:B------:R-:W-:Y:S01]  /*5f50*/  VIADD R11, R11, UR14 ;  /* 0x0000000e0b0b7c36 */ /* 0x000fe20008000000 */
[----:B------:R-:W-:Y:S01]  /*5f60*/  ULDC.64 UR8, c[0x0][0x650] ;  /* 0x0001940000087ab9 */ /* 0x000fe20000000a00 */
[----:B------:R-:W-:Y:S01]  /*5f70*/  BSSY B1, `(.L_x_117) ;  /* 0x0000070000017945 */ /* 0x000fe20003800000 */
[----:B-1----:R-:W-:Y:S02]  /*5f80*/  PRMT R6, RZ, 0x7610, R6 ;  /* 0x00007610ff067816 */ /* 0x002fe40000000006 */
[C---:B------:R-:W-:Y:S02]  /*5f90*/  ISETP.GT.U32.AND P1, PT, R11.reuse, 0x3, PT ;  /* 0x000000030b00780c */ /* 0x040fe40003f24070 */
[----:B------:R-:W-:Y:S02]  /*5fa0*/  SHF.R.U32.HI R2, RZ, 0x2, R11 ;  /* 0x00000002ff027819 */ /* 0x000fe4000001160b */
[----:B------:R-:W-:-:S02]  /*5fb0*/  LOP3.LUT R11, R11, 0x3, RZ, 0xc0, !PT ;  /* 0x000000030b0b7812 */ /* 0x000fc400078ec0ff */
[----:B------:R-:W-:Y:S01]  /*5fc0*/  LOP3.LUT R2, R2, 0x1, RZ, 0xc0, !PT ;  /* 0x0000000102027812 */ /* 0x000fe200078ec0ff */
[----:B------:R-:W0:Y:S01]  /*5fd0*/  @P4 S2R R4, SR_CgaCtaId ;  /* 0x0000000000044919 */ /* 0x000e220000008800 */
[----:B------:R-:W-:Y:S02]  /*5fe0*/  @P4 MOV R3, 0x400 ;  /* 0x0000040000034802 */ /* 0x000fe40000000f00 */
[----:B------:R-:W-:Y:S02]  /*5ff0*/  ISETP.NE.U32.AND P2, PT, R2, 0x1, PT ;  /* 0x000000010200780c */ /* 0x000fe40003f45070 */
[----:B------:R-:W-:Y:S02]  /*6000*/  PRMT R12, RZ, 0x7610, R12 ;  /* 0x00007610ff0c7816 */ /* 0x000fe4000000000c */
[----:B0-----:R-:W-:Y:S01]  /*6010*/  @P4 LEA R3, R4, R3, 0x18 ;  /* 0x0000000304034211 */ /* 0x001fe200078ec0ff */
[----:B------:R-:W-:-:S03]  /*6020*/  IMAD.U32 R4, RZ, RZ, UR14 ;  /* 0x0000000eff047e24 */ /* 0x000fc6000f8e00ff */
[----:B------:R0:W-:Y:S01]  /*6030*/  @P4 SYNCS.ARRIVE.TRANS64.A1T0 RZ, [R3+URZ+0x78], RZ ;  /* 0x000078ff03ff49a7 */ /* 0x0001e2000810003f */
[----:B------:R-:W-:Y:S02]  /*6040*/  IADD3 R0, P4, R0, UR20, RZ ;  /* 0x0000001400007c10 */ /* 0x000fe4000ff9e0ff */
[----:B------:R-:W-:Y:S02]  /*6050*/  ISETP.LT.U32.AND P1, PT, R4, 0x4, P1 ;  /* 0x000000040400780c */ /* 0x000fe40000f21070 */
[----:B------:R-:W-:Y:S02]  /*6060*/  IADD3.X R5, R5, UR13, RZ, P4, !PT ;  /* 0x0000000d05057c10 */ /* 0x000fe4000a7fe4ff */
[----:B------:R-:W-:Y:S02]  /*6070*/  ISETP.GE.U32.AND P4, PT, R0, UR8, PT ;  /* 0x0000000800007c0c */ /* 0x000fe4000bf86070 */
[----:B0-----:R-:W-:Y:S02]  /*6080*/  SEL R3, RZ, 0x1, !P1 ;  /* 0x00000001ff037807 */ /* 0x001fe40004800000 */
[----:B------:R-:W-:-:S02]  /*6090*/  ISETP.GE.U32.AND.EX P1, PT, R5, UR9, PT, P4 ;  /* 0x0000000905007c0c */ /* 0x000fc4000bf26140 */
[----:B------:R-:W-:Y:S01]  /*60a0*/  ISETP.GT.U32.AND P2, PT, R4, 0x3, !P2 ;  /* 0x000000030400780c */ /* 0x000fe20005744070 */
[----:B------:R-:W-:-:S03]  /*60b0*/  IMAD.MOV.U32 R4, RZ, RZ, -0x1 ;  /* 0xffffffffff047424 */ /* 0x000fc600078e00ff */
[----:B------:R-:W-:-:S04]  /*60c0*/  SEL R2, RZ, 0x1, !P2 ;  /* 0x00000001ff027807 */ /* 0x000fc80005000000 */
[----:B------:R-:W-:Y:S01]  /*60d0*/  LOP3.LUT R10, R2, R10, R3, 0x96, !PT ;  /* 0x0000000a020a7212 */ /* 0x000fe200078e9603 */
[----:B------:R-:W-:Y:S02]  /*60e0*/  IMAD.MOV.U32 R2, RZ, RZ, -0x1 ;  /* 0xffffffffff027424 */ /* 0x000fe400078e00ff */
[----:B------:R-:W-:Y:S01]  /*60f0*/  IMAD.MOV.U32 R3, RZ, RZ, -0x1 ;  /* 0xffffffffff037424 */ /* 0x000fe200078e00ff */
[----:B------:R-:W-:Y:S06]  /*6100*/  @P1 BRA `(.L_x_118) ;  /* 0x0000000400581947 */ /* 0x000fec0003800000 */
[----:B------:R-:W0:Y:S01]  /*6110*/  S2UR UR8, SR_CTAID.X ;  /* 0x00000000000879c3 */ /* 0x000e220000002500 */
[----:B------:R-:W-:Y:S01]  /*6120*/  ULDC.64 UR10, c[0x0][0x628] ;  /* 0x00018a00000a7ab9 */ /* 0x000fe20000000a00 */
[----:B------:R-:W-:Y:S01]  /*6130*/  ULDC UR9, c[0x0][0x150] ;  /* 0x0000540000097ab9 */ /* 0x000fe20000000800 */
[----:B------:R-:W-:Y:S01]  /*6140*/  ISETP.NE.U32.AND P1, PT, RZ, UR10, PT ;  /* 0x0000000aff007c0c */ /* 0x000fe2000bf25070 */
[----:B------:R-:W-:Y:S01]  /*6150*/  ULDC UR12, c[0x0][0x630] ;  /* 0x00018c00000c7ab9 */ /* 0x000fe20000000800 */
[----:B------:R-:W-:Y:S01]  /*6160*/  ULDC UR17, c[0x0][0x154] ;  /* 0x0000550000117ab9 */ /* 0x000fe20000000800 */
[----:B------:R-:W-:Y:S01]  /*6170*/  IMAD.MOV.U32 R2, RZ, RZ, R0 ;  /* 0x000000ffff027224 */ /* 0x000fe200078e0000 */
[----:B------:R-:W-:Y:S01]  /*6180*/  ISETP.NE.AND.EX P1, PT, RZ, UR11, PT, P1 ;  /* 0x0000000bff007c0c */ /* 0x000fe2000bf25310 */
[----:B------:R-:W1:Y:S01]  /*6190*/  S2UR UR16, SR_CTAID.Y ;  /* 0x00000000001079c3 */ /* 0x000e620000002600 */
[----:B0-----:R-:W-:-:S05]  /*61a0*/  I2FP.F32.U32 R3, UR8 ;  /* 0x0000000800037c45 */ /* 0x001fca0008201000 */
[----:B------:R-:W-:Y:S01]  /*61b0*/  FMUL R4, R3, UR9 ;  /* 0x0000000903047c20 */ /* 0x000fe20008400000 */
[----:B------:R-:W-:-:S05]  /*61c0*/  IMAD.MOV.U32 R3, RZ, RZ, R5 ;  /* 0x000000ffff037224 */ /* 0x000fca00078e0005 */
[----:B------:R-:W-:Y:S05]  /*61d0*/  @!P1 BRA `(.L_x_119) ;  /* 0x0000000000289947 */ /* 0x000fea0003800000 */
[----:B------:R-:W-:Y:S02]  /*61e0*/  ULDC UR9, c[0x0][0x634] ;  /* 0x00018d0000097ab9 */ /* 0x000fe40000000800 */
[----:B------:R-:W-:-:S05]  /*61f0*/  IADD3 R9, P1, R0, UR9, RZ ;  /* 0x0000000900097c10 */ /* 0x000fca000ff3e0ff */
[----:B------:R-:W-:-:S04]  /*6200*/  IMAD.X R13, RZ, RZ, R5, P1 ;  /* 0x000000ffff0d7224 */ /* 0x000fc800008e0605 */
[----:B------:R-:W-:-:S04]  /*6210*/  IMAD.WIDE.U32 R6, R13, UR10, RZ ;  /* 0x0000000a0d067c25 */ /* 0x000fc8000f8e00ff */
[----:B------:R-:W-:-:S04]  /*6220*/  IMAD.WIDE.U32 R6, P1, R9, UR11, R6 ;  /* 0x0000000b09067c25 */ /* 0x000fc8000f820006 */
[----:B------:R-:W-:-:S04]  /*6230*/  IMAD.WIDE.U32 R8, R9, UR10, RZ ;  /* 0x0000000a09087c25 */ /* 0x000fc8000f8e00ff */
[----:B------:R-:W-:Y:S01]  /*6240*/  IMAD.X R3, RZ, RZ, RZ, P1 ;  /* 0x000000ffff037224 */ /* 0x000fe200008e06ff */
[----:B------:R-:W-:Y:S01]  /*6250*/  IADD3 RZ, P1, R9, R6, RZ ;  /* 0x0000000609ff7210 */ /* 0x000fe20007f3e0ff */
[----:B------:R-:W-:-:S04]  /*6260*/  IMAD.MOV.U32 R2, RZ, RZ, R7 ;  /* 0x000000ffff027224 */ /* 0x000fc800078e0007 */
[----:B------:R-:W-:-:S08]  /*6270*/  IMAD.WIDE.U32.X R2, R13, UR11, R2, P1 ;  /* 0x0000000b0d027c25 */ /* 0x000fd000088e0402 */
.L_x_119:
[--C-:B------:R-:W-:Y:S01]  /*6280*/  SHF.R.U64 R13, R2, UR12, R3.reuse ;  /* 0x0000000c020d7c19 */ /* 0x100fe20008001203 */
[----:B------:R0:W2:Y:S01]  /*6290*/  F2I.U32.TRUNC.NTZ R9, R4 ;  /* 0x0000000400097305 */ /* 0x0000a2000020f000 */
[----:B------:R-:W-:Y:S01]  /*62a0*/  SHF.R.U32.HI R2, RZ, UR12, R3 ;  /* 0x0000000cff027c19 */ /* 0x000fe20008011603 */
[----:B------:R-:W-:Y:S01]  /*62b0*/  ULDC.64 UR10, c[0x0][0x620] ;  /* 0x00018800000a7ab9 */ /* 0x000fe20000000a00 */
[----:B------:R-:W-:Y:S01]  /*62c0*/  IADD3 R7, P1, RZ, -R13, RZ ;  /* 0x8000000dff077210 */ /* 0x000fe20007f3e0ff */
[----:B------:R-:W-:Y:S01]  /*62d0*/  ULDC.64 UR18, c[0x0][0x640] ;  /* 0x0001900000127ab9 */ /* 0x000fe20000000a00 */
[----:B-1----:R-:W-:Y:S01]  /*62e0*/  I2FP.F32.U32 R6, UR16 ;  /* 0x0000001000067c45 */ /* 0x002fe20008201000 */
[----:B------:R-:W1:Y:S01]  /*62f0*/  LDC R19, c[0x0][0x610] ;  /* 0x00018400ff137b82 */ /* 0x000e620000000800 */
[----:B------:R-:W-:Y:S01]  /*6300*/  ULDC UR12, c[0x0][0x658] ;  /* 0x00019600000c7ab9 */ /* 0x000fe20000000800 */
[----:B------:R-:W-:Y:S01]  /*6310*/  IMAD.X R2, RZ, RZ, ~R2, P1 ;  /* 0x000000ffff027224 */ /* 0x000fe200008e0e02 */
[----:B------:R-:W-:Y:S01]  /*6320*/  ISETP.NE.U32.AND P1, PT, RZ, UR18, PT ;  /* 0x00000012ff007c0c */ /* 0x000fe2000bf25070 */
[----:B------:R-:W-:Y:S01]  /*6330*/  FMUL R8, R6, UR17 ;  /* 0x0000001106087c20 */ /* 0x000fe20008400000 */
[----:B0-----:R-:W-:Y:S01]  /*6340*/  IMAD.MOV.U32 R4, RZ, RZ, R0 ;  /* 0x000000ffff047224 */ /* 0x001fe200078e0000 */
[----:B------:R-:W-:Y:S01]  /*6350*/  ULDC UR17, c[0x0][0x648] ;  /* 0x0001920000117ab9 */ /* 0x000fe20000000800 */
[----:B------:R-:W-:Y:S01]  /*6360*/  IMAD R6, R2, UR10, RZ ;  /* 0x0000000a02067c24 */ /* 0x000fe2000f8e02ff */
[----:B------:R-:W-:Y:S01]  /*6370*/  ISETP.NE.AND.EX P1, PT, RZ, UR19, PT, P1 ;  /* 0x00000013ff007c0c */ /* 0x000fe2000bf25310 */
[----:B------:R-:W-:Y:S01]  /*6380*/  IMAD.WIDE.U32 R2, R7, UR10, R4 ;  /* 0x0000000a07027c25 */ /* 0x000fe2000f8e0004 */
[----:B------:R-:W0:Y:S01]  /*6390*/  F2I.U32.TRUNC.NTZ R8, R8 ;  /* 0x0000000800087305 */ /* 0x000e22000020f000 */
[----:B--2---:R-:W-:Y:S01]  /*63a0*/  R2UR UR9, R9 ;  /* 0x00000000090972ca */ /* 0x004fe200000e0000 */
[----:B------:R-:W-:Y:S01]  /*63b0*/  ULDC UR10, c[0x0][0x618] ;  /* 0x00018600000a7ab9 */ /* 0x000fe20000000800 */
[----:B------:R-:W-:-:S04]  /*63c0*/  IMAD R7, R7, UR11, R6 ;  /* 0x0000000b07077c24 */ /* 0x000fc8000f8e0206 */
[----:B------:R-:W-:-:S05]  /*63d0*/  IMAD.IADD R3, R3, 0x1, R7 ;  /* 0x0000000103037824 */ /* 0x000fca00078e0207 */
[--C-:B------:R-:W-:Y:S02]  /*63e0*/  SHF.R.U64 R4, R2, UR10, R3.reuse ;  /* 0x0000000a02047c19 */ /* 0x100fe40008001203 */
[----:B------:R-:W-:Y:S01]  /*63f0*/  SHF.R.U32.HI R3, RZ, UR10, R3 ;  /* 0x0000000aff037c19 */ /* 0x000fe20008011603 */
[----:B------:R-:W-:Y:S01]  /*6400*/  ULDC UR10, c[0x0][0x608] ;  /* 0x00018200000a7ab9 */ /* 0x000fe20000000800 */
[----:B0-----:R-:W-:Y:S02]  /*6410*/  R2UR UR11, R8 ;  /* 0x00000000080b72ca */ /* 0x001fe400000e0000 */
[--C-:B------:R-:W-:Y:S02]  /*6420*/  SHF.R.U64 R14, R4, UR10, R3.reuse ;  /* 0x0000000a040e7c19 */ /* 0x100fe40008001203 */
[----:B------:R-:W-:Y:S01]  /*6430*/  SHF.R.U32.HI R3, RZ, UR10, R3 ;  /* 0x0000000aff037c19 */ /* 0x000fe20008011603 */
[----:B------:R-:W-:-:S03]  /*6440*/  UIADD3 UR10, -UR9, URZ, URZ ;  /* 0x0000003f090a7290 */ /* 0x000fc6000fffe13f */
[--C-:B------:R-:W-:Y:S01]  /*6450*/  SHF.R.U64 R17, R14, UR12, R3.reuse ;  /* 0x0000000c0e117c19 */ /* 0x100fe20008001203 */
[----:B------:R-:W-:Y:S01]  /*6460*/  ULDC UR9, c[0x0][0x144] ;  /* 0x0000510000097ab9 */ /* 0x000fe20000000800 */
[----:B------:R-:W-:-:S03]  /*6470*/  SHF.R.U32.HI R3, RZ, UR12, R3 ;  /* 0x0000000cff037c19 */ /* 0x000fc60008011603 */
[----:B------:R-:W-:Y:S01]  /*6480*/  IMAD.MOV.U32 R2, RZ, RZ, R17 ;  /* 0x000000ffff027224 */ /* 0x000fe200078e0011 */
[----:B------:R-:W-:Y:S06]  /*6490*/  @!P1 BRA `(.L_x_120) ;  /* 0x0000000000289947 */ /* 0x000fec0003800000 */
        /* <DEDUP_REMOVED lines=10> */
.L_x_120:
[----:B------:R-:W-:Y:S01]  /*6540*/  UIADD3 UR11, -UR11, URZ, URZ ;  /* 0x0000003f0b0b7290 */ /* 0x000fe2000fffe13f */
[----:B------:R-:W-:Y:S01]  /*6550*/  SHF.R.U64 R3, R2, UR17, R3 ;  /* 0x0000001102037c19 */ /* 0x000fe20008001203 */
[----:B------:R-:W-:Y:S01]  /*6560*/  UIMAD UR8, UR9, UR10, UR8 ;  /* 0x0000000a090872a4 */ /* 0x000fe2000f8e0208 */
[----:B------:R-:W-:Y:S02]  /*6570*/  LOP3.LUT R2, R14, UR15, RZ, 0xc0, !PT ;  /* 0x0000000f0e027c12 */ /* 0x000fe4000f8ec0ff */
[----:B------:R-:W-:Y:S01]  /*6580*/  ULDC UR9, c[0x0][0x148] ;  /* 0x0000520000097ab9 */ /* 0x000fe20000000800 */
[----:B------:R-:W-:Y:S01]  /*6590*/  IMAD.MOV R6, RZ, RZ, -R3 ;  /* 0x000000ffff067224 */ /* 0x000fe200078e0a03 */
[----:B------:R-:W-:Y:S01]  /*65a0*/  @UP2 UIMAD UR8, UR9, UR11, UR16 ;  /* 0x0000000b090822a4 */ /* 0x000fe2000f8e0210 */
[----:B------:R-:W-:Y:S01]  /*65b0*/  IMAD R2, R3, UR5, R2 ;  /* 0x0000000503027c24 */ /* 0x000fe2000f8e0202 */
[----:B------:R-:W-:Y:S01]  /*65c0*/  LOP3.LUT R4, R4, UR4, RZ, 0xc0, !PT ;  /* 0x0000000404047c12 */ /* 0x000fe2000f8ec0ff */
[----:B------:R-:W-:Y:S01]  /*65d0*/  ULDC UR9, c[0x0][0x638] ;  /* 0x00018e0000097ab9 */ /* 0x000fe20000000800 */
[----:B------:R-:W-:Y:S01]  /*65e0*/  PLOP3.LUT P1, PT, PT, PT, UP2, 0x80, 0x0 ;  /* 0x000000000000781c */ /* 0x000fe20003f2f028 */
[----:B------:R-:W-:-:S02]  /*65f0*/  IMAD R3, R6, UR9, R17 ;  /* 0x0000000906037c24 */ /* 0x000fc4000f8e0211 */
[----:B-1----:R-:W-:Y:S01]  /*6600*/  IMAD R2, R2, R19, UR8 ;  /* 0x0000000802027e24 */ /* 0x002fe2000f8e0213 */
[----:B------:R-:W-:Y:S01]  /*6610*/  ULDC UR8, c[0x0][0x600] ;  /* 0x0001800000087ab9 */ /* 0x000fe20000000800 */
[----:B------:R-:W-:Y:S02]  /*6620*/  IMAD.MOV.U32 R6, RZ, RZ, 0x1 ;  /* 0x00000001ff067424 */ /* 0x000fe400078e00ff */
[----:B------:R-:W-:Y:S02]  /*6630*/  IMAD R7, R3, UR8, R4 ;  /* 0x0000000803077c24 */ /* 0x000fe4000f8e0204 */
[----:B------:R-:W-:-:S03]  /*6640*/  IMAD.MOV.U32 R4, RZ, RZ, R13 ;  /* 0x000000ffff047224 */ /* 0x000fc600078e000d */
[----:B------:R-:W-:Y:S02]  /*6650*/  SEL R3, R7, R2, !P1 ;  /* 0x0000000207037207 */ /* 0x000fe40004800000 */
[----:B------:R-:W-:-:S07]  /*6660*/  SEL R2, R2, R7, !P1 ;  /* 0x0000000702027207 */ /* 0x000fce0004800000 */
.L_x_118:
[----:B------:R-:W-:Y:S05]  /*6670*/  BSYNC B1 ;  /* 0x0000000000017941 */ /* 0x000fea0003800000 */
.L_x_117:
[----:B------:R-:W-:-:S13]  /*6680*/  LOP3.LUT P1, RZ, R6, 0xff, RZ, 0xc0, !PT ;  /* 0x000000ff06ff7812 */ /* 0x000fda000782c0ff */
[----:B------:R-:W-:Y:S05]  /*6690*/  @P1 BRA `(.L_x_121) ;  /* 0xfffffff400201947 */ /* 0x000fea000383ffff */
[----:B------:R-:W-:Y:S05]  /*66a0*/  BSYNC B0 ;  /* 0x0000000000007941 */ /* 0x000fea0003800000 */
.L_x_109:
[----:B------:R-:W-:-:S03]  /*66b0*/  UMOV UR8, 0xffffffff ;  /* 0xffffffff00087882 */ /* 0x000fc60000000000 */
[----:B------:R-:W-:Y:S05]  /*66c0*/  BRA.DIV UR8, `(.L_x_122) ;  /* 0x0000000608487947 */ /* 0x000fea000b800000 */
[----:B------:R-:W-:-:S13]  /*66d0*/  ELECT P0, URZ, PT ;  /* 0x00000000003f782f */ /* 0x000fda0003800000 */
.L_x_138:
[----:B------:R-:W-:Y:S04]  /*66e0*/  BSSY B0, `(.L_x_123) ;  /* 0x000002c000007945 */ /* 0x000fe80003800000 */
[----:B------:R-:W-:Y:S05]  /*66f0*/  @!P0 BRA `(.L_x_124) ;  /* 0x0000000000a88947 */ /* 0x000fea0003800000 */
[----:B------:R-:W-:-:S04]  /*6700*/  ULOP3.LUT UR8, UR7, 0x2, URZ, 0xfc, !UPT ;  /* 0x0000000207087892 */ /* 0x000fc8000f8efc3f */
[----:B------:R-:W-:-:S06]  /*6710*/  UISETP.NE.AND UP0, UPT, UR8, 0x3, UPT ;  /* 0x000000030800788c */ /* 0x000fcc000bf05270 */
[----:B------:R-:W-:-:S13]  /*6720*/  PLOP3.LUT P0, PT, PT, PT, UP0, 0x80, 0x0 ;  /* 0x000000000000781c */ /* 0x000fda0003f0f008 */
[----:B------:R-:W-:Y:S05]  /*6730*/  @!P0 BRA `(.L_x_125) ;  /* 0x0000000000048947 */ /* 0x000fea0003800000 */
[----:B------:R-:W-:Y:S01]  /*6740*/  BPT.TRAP 0x1 ;  /* 0x000000040000795c */ /* 0x000fe20000300000 */
.L_x_125:
[----:B------:R-:W0:Y:S01]  /*6750*/  S2R R3, SR_CgaCtaId ;  /* 0x0000000000037919 */ /* 0x000e220000008800 */
[----:B------:R-:W-:Y:S02]  /*6760*/  MOV R0, 0x400 ;  /* 0x0000040000007802 */ /* 0x000fe40000000f00 */
[----:B------:R-:W-:Y:S02]  /*6770*/  SHF.L.U32 R2, R10, 0x1f, RZ ;  /* 0x0000001f0a027819 */ /* 0x000fe400000006ff */
[----:B0-----:R-:W-:-:S05]  /*6780*/  LEA R0, R3, R0, 0x18 ;  /* 0x0000000003007211 */ /* 0x001fca00078ec0ff */
[----:B------:R-:W-:-:S04]  /*6790*/  VIADD R0, R0, 0x20 ;  /* 0x0000002000007836 */ /* 0x000fc80000000000 */
[C---:B------:R-:W-:Y:S02]  /*67a0*/  IMAD R5, R11.reuse, 0x8, R0 ;  /* 0x000000080b057824 */ /* 0x040fe400078e0200 */
[----:B------:R-:W-:Y:S02]  /*67b0*/  VIADD R11, R11, 0x1 ;  /* 0x000000010b0b7836 */ /* 0x000fe40000000000 */
[----:B------:R-:W0:Y:S03]  /*67c0*/  SYNCS.PHASECHK.TRANS64.TRYWAIT P0, [R5+URZ], R2 ;  /* 0x00000002050075a7 */ /* 0x000e26000800017f */
[----:B------:R-:W-:-:S04]  /*67d0*/  ISETP.NE.AND P1, PT, R11, 0x4, PT ;  /* 0x000000040b00780c */ /* 0x000fc80003f25270 */
[----:B------:R-:W-:Y:S02]  /*67e0*/  SEL R3, RZ, 0x1, P1 ;  /* 0x00000001ff037807 */ /* 0x000fe40000800000 */
[----:B------:R-:W-:Y:S02]  /*67f0*/  SEL R11, R11, RZ, P1 ;  /* 0x000000ff0b0b7207 */ /* 0x000fe40000800000 */
[----:B------:R-:W-:-:S03]  /*6800*/  LOP3.LUT R10, R10, R3, RZ, 0x3c, !PT ;  /* 0x000000030a0a7212 */ /* 0x000fc600078e3cff */
[----:B------:R-:W-:Y:S01]  /*6810*/  IMAD R7, R11, 0x8, R0 ;  /* 0x000000080b077824 */ /* 0x000fe200078e0200 */
[----:B------:R-:W-:Y:S01]  /*6820*/  SHF.L.U32 R4, R10, 0x1f, RZ ;  /* 0x0000001f0a047819 */ /* 0x000fe200000006ff */
[----:B0-----:R-:W-:Y:S06]  /*6830*/  @!P0 BRA `(.L_x_126) ;  /* 0x0000000400108947 */ /* 0x001fec0003800000 */
.L_x_139:
[----:B------:R-:W1:Y:S01]  /*6840*/  SYNCS.PHASECHK.TRANS64.TRYWAIT P0, [R7+URZ], R4 ;  /* 0x00000004070075a7 */ /* 0x000e62000800017f */
[----:B0-----:R-:W-:-:S05]  /*6850*/  VIADD R2, R11, 0x1 ;  /* 0x000000010b027836 */ /* 0x001fca0000000000 */
[----:B------:R-:W-:-:S04]  /*6860*/  ISETP.NE.AND P1, PT, R2, 0x4, PT ;  /* 0x000000040200780c */ /* 0x000fc80003f25270 */
[----:B------:R-:W-:Y:S02]  /*6870*/  SEL R3, RZ, 0x1, P1 ;  /* 0x00000001ff037807 */ /* 0x000fe40000800000 */
[----:B------:R-:W-:Y:S02]  /*6880*/  SEL R9, R2, RZ, P1 ;  /* 0x000000ff02097207 */ /* 0x000fe40000800000 */
[----:B------:R-:W-:-:S03]  /*6890*/  LOP3.LUT R11, R10, R3, RZ, 0x3c, !PT ;  /* 0x000000030a0b7212 */ /* 0x000fc600078e3cff */
[----:B------:R-:W-:Y:S01]  /*68a0*/  IMAD R6, R9, 0x8, R0 ;  /* 0x0000000809067824 */ /* 0x000fe200078e0200 */
[----:B------:R-:W-:Y:S01]  /*68b0*/  SHF.L.U32 R5, R11, 0x1f, RZ ;  /* 0x0000001f0b057819 */ /* 0x000fe200000006ff */
[----:B-1----:R-:W-:Y:S06]  /*68c0*/  @!P0 BRA `(.L_x_127) ;  /* 0x0000000400008947 */ /* 0x002fec0003800000 */
.L_x_140:
[----:B------:R-:W1:Y:S01]  /*68d0*/  SYNCS.PHASECHK.TRANS64.TRYWAIT P0, [R6+URZ], R5 ;  /* 0x00000005060075a7 */ /* 0x000e62000800017f */
[----:B------:R-:W-:-:S05]  /*68e0*/  VIADD R2, R9, 0x1 ;  /* 0x0000000109027836 */ /* 0x000fca0000000000 */
[----:B------:R-:W-:-:S04]  /*68f0*/  ISETP.NE.AND P1, PT, R2, 0x4, PT ;  /* 0x000000040200780c */ /* 0x000fc80003f25270 */
[----:B0-----:R-:W-:Y:S02]  /*6900*/  SEL R4, RZ, 0x1, P1 ;  /* 0x00000001ff047807 */ /* 0x001fe40000800000 */
[----:B------:R-:W-:Y:S02]  /*6910*/  SEL R3, R2, RZ, P1 ;  /* 0x000000ff02037207 */ /* 0x000fe40000800000 */
[----:B------:R-:W-:Y:S01]  /*6920*/  LOP3.LUT R4, R11, R4, RZ, 0x3c, !PT ;  /* 0x000000040b047212 */ /* 0x000fe200078e3cff */
[----:B-1----:R-:W-:Y:S06]  /*6930*/  @!P0 BRA `(.L_x_128) ;  /* 0x0000000000f88947 */ /* 0x002fec0003800000 */
.L_x_141:
[----:B------:R-:W-:Y:S01]  /*6940*/  IMAD R3, R3, 0x8, R0 ;  /* 0x0000000803037824 */ /* 0x000fe200078e0200 */
[----:B------:R-:W-:-:S07]  /*6950*/  SHF.L.U32 R0, R4, 0x1f, RZ ;  /* 0x0000001f04007819 */ /* 0x000fce00000006ff */
.L_x_129:
[----:B-1----:R1:W2:Y:S02]  /*6960*/  SYNCS.PHASECHK.TRANS64.TRYWAIT P0, [R3+URZ], R0 ;  /* 0x00000000030075a7 */ /* 0x0022a4000800017f */
[----:B--2---:R-:W-:Y:S05]  /*6970*/  @!P0 NANOSLEEP.SYNCS 0x989680 ;  /* 0x009896800000895d */ /* 0x004fea0003900000 */
[----:B------:R-:W2:Y:S02]  /*6980*/  @!P0 SYNCS.PHASECHK.TRANS64 P0, [R3+URZ], R0 ;  /* 0x00000000030085a7 */ /* 0x000ea4000800007f */
[----:B--2---:R-:W-:Y:S05]  /*6990*/  @!P0 BRA `(.L_x_129) ;  /* 0xfffffffc00f08947 */ /* 0x004fea000383ffff */
.L_x_124:
[----:B------:R-:W-:Y:S05]  /*69a0*/  BSYNC B0 ;  /* 0x0000000000007941 */ /* 0x000fea0003800000 */
.L_x_123:
[----:B------:R-:W-:Y:S05]  /*69b0*/  EXIT ;  /* 0x000000000000794d */ /* 0x000fea0003800000 */
.L_x_18:
[----:B0-----:R0:W1:Y:S02]  /*69c0*/  SYNCS.PHASECHK.TRANS64.TRYWAIT P0, [R17+URZ+-0x8], R12 ;  /* 0xfffff80c110075a7 */ /* 0x001064000800017f */
[----:B-1----:R-:W-:Y:S05]  /*69d0*/  @!P0 NANOSLEEP.SYNCS 0x989680 ;  /* 0x009896800000895d */ /* 0x002fea0003900000 */
[----:B------:R-:W1:Y:S02]  /*69e0*/  @!P0 SYNCS.PHASECHK.TRANS64 P0, [R17+URZ+-0x8], R12 ;  /* 0xfffff80c110085a7 */ /* 0x000e64000800007f */
[----:B-1----:R-:W-:Y:S05]  /*69f0*/  @!P0 BRA `(.L_x_18) ;  /* 0xfffffffc00f08947 */ /* 0x002fea000383ffff */
[----:B------:R-:W-:Y:S05]  /*6a00*/  BRA `(.L_x_130) ;  /* 0xffffffac007c7947 */ /* 0x000fea000383ffff */
.L_x_23:
[----:B-1----:R-:W-:-:S04]  /*6a10*/  IMAD.U32 R13, RZ, RZ, UR4 ;  /* 0x00000004ff0d7e24 */ /* 0x002fc8000f8e00ff */
[----:B------:R1:W4:Y:S03]  /*6a20*/  SYNCS.PHASECHK.TRANS64.TRYWAIT P0, [R13+URZ], R12 ;  /* 0x0000000c0d0075a7 */ /* 0x000326000800017f */
[----:B----4-:R-:W-:Y:S05]  /*6a30*/  @!P0 NANOSLEEP.SYNCS 0x989680 ;  /* 0x009896800000895d */ /* 0x010fea0003900000 */
[----:B------:R-:W4:Y:S02]  /*6a40*/  @!P0 SYNCS.PHASECHK.TRANS64 P0, [R13+URZ], R12 ;  /* 0x0000000c0d0085a7 */ /* 0x000f24000800007f */
[----:B----4-:R-:W-:Y:S05]  /*6a50*/  @!P0 BRA `(.L_x_23) ;  /* 0xfffffffc00ec8947 */ /* 0x010fea000383ffff */
[----:B------:R-:W-:Y:S05]  /*6a60*/  BRA `(.L_x_22) ;  /* 0xffffffb000287947 */ /* 0x000fea000383ffff */
.L_x_29:
[----:B-1----:R-:W-:-:S04]  /*6a70*/  IMAD.U32 R15, RZ, RZ, UR8 ;  /* 0x00000008ff0f7e24 */ /* 0x002fc8000f8e00ff */
[----:B------:R1:W4:Y:S03]  /*6a80*/  SYNCS.PHASECHK.TRANS64.TRYWAIT P0, [R15+URZ], R14 ;  /* 0x0000000e0f0075a7 */ /* 0x000326000800017f */
[----:B----4-:R-:W-:Y:S05]  /*6a90*/  @!P0 NANOSLEEP.SYNCS 0x989680 ;  /* 0x009896800000895d */ /* 0x010fea0003900000 */
[----:B------:R-:W4:Y:S02]  /*6aa0*/  @!P0 SYNCS.PHASECHK.TRANS64 P0, [R15+URZ], R14 ;  /* 0x0000000e0f0085a7 */ /* 0x000f24000800007f */
[----:B----4-:R-:W-:Y:S05]  /*6ab0*/  @!P0 BRA `(.L_x_29) ;  /* 0xfffffffc00ec8947 */ /* 0x010fea000383ffff */
[----:B------:R-:W-:Y:S05]  /*6ac0*/  BRA `(.L_x_28) ;  /* 0xffffffb4006c7947 */ /* 0x000fea000383ffff */
.L_x_37:
[----:B----4-:R4:W0:Y:S02]  /*6ad0*/  SYNCS.PHASECHK.TRANS64.TRYWAIT P0, [R17+URZ+0x8], R12 ;  /* 0x0000080c110075a7 */ /* 0x010824000800017f */
[----:B0-----:R-:W-:Y:S05]  /*6ae0*/  @!P0 NANOSLEEP.SYNCS 0x989680 ;  /* 0x009896800000895d */ /* 0x001fea0003900000 */
[----:B------:R-:W0:Y:S02]  /*6af0*/  @!P0 SYNCS.PHASECHK.TRANS64 P0, [R17+URZ+0x8], R12 ;  /* 0x0000080c110085a7 */ /* 0x000e24000800007f */
[----:B0-----:R-:W-:Y:S05]  /*6b00*/  @!P0 BRA `(.L_x_37) ;  /* 0xfffffffc00f08947 */ /* 0x001fea000383ffff */
[----:B------:R-:W-:Y:S05]  /*6b10*/  BRA `(.L_x_131) ;  /* 0xffffffbc007c7947 */ /* 0x000fea000383ffff */
.L_x_110:
[----:B------:R-:W-:Y:S01]  /*6b20*/  BSSY B1, `(.L_x_132) ;  /* 0x0000006000017945 */ /* 0x000fe20003800000 */
[----:B------:R-:W-:-:S07]  /*6b30*/  IMAD.MOV.U32 R6, RZ, RZ, -0x1 ;  /* 0xffffffffff067424 */ /* 0x000fce00078e00ff */
[----:B------:R-:W-:Y:S05]  /*6b40*/  WARPSYNC.COLLECTIVE R6, `(.L_x_133) ;  /* 0x00000000060c7348 */ /* 0x000fea0003c00000 */
[----:B------:R-:W-:Y:S02]  /*6b50*/  ELECT P1, UR62, PT ;  /* 0x00000000003e782f */ /* 0x000fe40003820000 */
[----:B------:R-:W-:Y:S01]  /*6b60*/  MOV R6, UR62 ;  /* 0x0000003e00067c02 */ /* 0x000fe20008000f00 */
[----:B------:R-:W-:Y:S10]  /*6b70*/  ENDCOLLECTIVE ;  /* 0x000000000000791b */ /* 0x000ff40003800000 */
.L_x_133:
[----:B------:R-:W-:Y:S05]  /*6b80*/  BSYNC B1 ;  /* 0x0000000000017941 */ /* 0x000fea0003800000 */
.L_x_132:
[----:B------:R-:W-:Y:S05]  /*6b90*/  BRA `(.L_x_134) ;  /* 0xffffffec00ec7947 */ /* 0x000fea000383ffff */
.L_x_113:
[----:B-1----:R1:W2:Y:S02]  /*6ba0*/  SYNCS.PHASECHK.TRANS64.TRYWAIT P1, [R13+URZ+0x20], R6 ;  /* 0x000020060d0075a7 */ /* 0x0022a4000802017f */
[----:B--2---:R-:W-:Y:S05]  /*6bb0*/  @!P1 NANOSLEEP.SYNCS 0x989680 ;  /* 0x009896800000995d */ /* 0x004fea0003900000 */
[----:B------:R-:W2:Y:S02]  /*6bc0*/  @!P1 SYNCS.PHASECHK.TRANS64 P1, [R13+URZ+0x20], R6 ;  /* 0x000020060d0095a7 */ /* 0x000ea4000802007f */
[----:B--2---:R-:W-:Y:S05]  /*6bd0*/  @!P1 BRA `(.L_x_113) ;  /* 0xfffffffc00f09947 */ /* 0x004fea000383ffff */
[----:B------:R-:W-:Y:S05]  /*6be0*/  BRA `(.L_x_135) ;  /* 0xfffffff000247947 */ /* 0x000fea000383ffff */
.L_x_122:
[----:B------:R-:W-:Y:S01]  /*6bf0*/  BSSY B0, `(.L_x_136) ;  /* 0x0000006000007945 */ /* 0x000fe20003800000 */
[----:B------:R-:W-:-:S07]  /*6c00*/  IMAD.MOV.U32 R6, RZ, RZ, -0x1 ;  /* 0xffffffffff067424 */ /* 0x000fce00078e00ff */
[----:B------:R-:W-:Y:S05]  /*6c10*/  WARPSYNC.COLLECTIVE R6, `(.L_x_137) ;  /* 0x00000000060c7348 */ /* 0x000fea0003c00000 */
[----:B------:R-:W-:Y:S02]  /*6c20*/  ELECT P1, UR62, PT ;  /* 0x00000000003e782f */ /* 0x000fe40003820000 */
[----:B------:R-:W-:Y:S01]  /*6c30*/  MOV R6, UR62 ;  /* 0x0000003e00067c02 */ /* 0x000fe20008000f00 */
[----:B------:R-:W-:Y:S10]  /*6c40*/  ENDCOLLECTIVE ;  /* 0x000000000000791b */ /* 0x000ff40003800000 */
.L_x_137:
[----:B------:R-:W-:Y:S05]  /*6c50*/  BSYNC B0 ;  /* 0x0000000000007941 */ /* 0x000fea0003800000 */
.L_x_136:
[----:B------:R-:W-:Y:S01]  /*6c60*/  PLOP3.LUT P0, PT, P1, PT, PT, 0x80, 0x0 ;  /* 0x000000000000781c */ /* 0x000fe20000f0f070 */
[----:B------:R-:W-:-:S12]  /*6c70*/  BRA `(.L_x_138) ;  /* 0xfffffff800987947 */ /* 0x000fd8000383ffff */
.L_x_126:
[----:B0-----:R0:W1:Y:S02]  /*6c80*/  SYNCS.PHASECHK.TRANS64.TRYWAIT P0, [R5+URZ], R2 ;  /* 0x00000002050075a7 */ /* 0x001064000800017f */
[----:B-1----:R-:W-:Y:S05]  /*6c90*/  @!P0 NANOSLEEP.SYNCS 0x989680 ;  /* 0x009896800000895d */ /* 0x002fea0003900000 */
[----:B------:R-:W1:Y:S02]  /*6ca0*/  @!P0 SYNCS.PHASECHK.TRANS64 P0, [R5+URZ], R2 ;  /* 0x00000002050085a7 */ /* 0x000e64000800007f */
[----:B-1----:R-:W-:Y:S05]  /*6cb0*/  @!P0 BRA `(.L_x_126) ;  /* 0xfffffffc00f08947 */ /* 0x002fea000383ffff */
[----:B------:R-:W-:Y:S05]  /*6cc0*/  BRA `(.L_x_139) ;  /* 0xfffffff800dc7947 */ /* 0x000fea000383ffff */
.L_x_127:
[----:B0-----:R0:W1:Y:S02]  /*6cd0*/  SYNCS.PHASECHK.TRANS64.TRYWAIT P0, [R7+URZ], R4 ;  /* 0x00000004070075a7 */ /* 0x001064000800017f */
[----:B-1----:R-:W-:Y:S05]  /*6ce0*/  @!P0 NANOSLEEP.SYNCS 0x989680 ;  /* 0x009896800000895d */ /* 0x002fea0003900000 */
[----:B------:R-:W1:Y:S02]  /*6cf0*/  @!P0 SYNCS.PHASECHK.TRANS64 P0, [R7+URZ], R4 ;  /* 0x00000004070085a7 */ /* 0x000e64000800007f */
[----:B-1----:R-:W-:Y:S05]  /*6d00*/  @!P0 BRA `(.L_x_127) ;  /* 0xfffffffc00f08947 */ /* 0x002fea000383ffff */
[----:B------:R-:W-:Y:S05]  /*6d10*/  BRA `(.L_x_140) ;  /* 0xfffffff800ec7947 */ /* 0x000fea000383ffff */
.L_x_128:
[----:B0-----:R0:W1:Y:S02]  /*6d20*/  SYNCS.PHASECHK.TRANS64.TRYWAIT P0, [R6+URZ], R5 ;  /* 0x00000005060075a7 */ /* 0x001064000800017f */
[----:B-1----:R-:W-:Y:S05]  /*6d30*/  @!P0 NANOSLEEP.SYNCS 0x989680 ;  /* 0x009896800000895d */ /* 0x002fea0003900000 */
[----:B------:R-:W1:Y:S02]  /*6d40*/  @!P0 SYNCS.PHASECHK.TRANS64 P0, [R6+URZ], R5 ;  /* 0x00000005060085a7 */ /* 0x000e64000800007f */
[----:B-1----:R-:W-:Y:S05]  /*6d50*/  @!P0 BRA `(.L_x_128) ;  /* 0xfffffffc00f08947 */ /* 0x002fea000383ffff */
[----:B------:R-:W-:Y:S05]  /*6d60*/  BRA `(.L_x_141) ;  /* 0xfffffff800f47947 */ /* 0x000fea000383ffff */
.L_x_142:
[----:B------:R-:W-:-:S00]  /*6d70*/  BRA `(.L_x_142) ;  /* 0xfffffffc00fc7947 */ /* 0x000fc0000383ffff */
[----:B------:R-:W-:-:S00]  /*6d80*/  NOP ;  /* 0x0000000000007918 */ /* 0x000fc00000000000 */
[----:B------:R-:W-:-:S00]  /*6d90*/  NOP ;  /* 0x0000000000007918 */ /* 0x000fc00000000000 */
[----:B------:R-:W-:-:S00]  /*6da0*/  NOP ;  /* 0x0000000000007918 */ /* 0x000fc00000000000 */
[----:B------:R-:W-:-:S00]  /*6db0*/  NOP ;  /* 0x0000000000007918 */ /* 0x000fc00000000000 */
[----:B------:R-:W-:-:S00]  /*6dc0*/  NOP ;  /* 0x0000000000007918 */ /* 0x000fc00000000000 */
[----:B------:R-:W-:-:S00]  /*6dd0*/  NOP ;  /* 0x0000000000007918 */ /* 0x000fc00000000000 */
[----:B------:R-:W-:-:S00]  /*6de0*/  NOP ;  /* 0x0000000000007918 */ /* 0x000fc00000000000 */
[----:B------:R-:W-:-:S00]  /*6df0*/  NOP ;  /* 0x0000000000007918 */ /* 0x000fc00000000000 */
.L_x_143:


//--------------------- .nv.shared._ZN7cutlass13device_kernelINS_4gemm6kernel13GemmUniversalIN4cute5tupleIJiiiiEEENS1_10collective13CollectiveMmaINS1_37MainloopSm90TmaGmmaWarpSpecializedFP8ILi4ENS5_IJNS4_1CILi2EEESB_NSA_ILi1EEEEEENS1_32KernelTmaWarpSpecializedPingpongEEENS5_IJNSA_ILi64EEESG_NSA_ILi32EEEEEENS_12float_e4m3_tENS5_IJlSC_lEEESJ_SK_NS4_8TiledMMAINS4_8MMA_AtomIJNS4_4SM904GMMA30MMA_64x64x32_F32E4M3E4M3_SS_TNILNSO_7ScaleInE1ELSQ_1EEEEEENS4_6LayoutINS5_IJSC_SC_SC_EEENS5_IJNSA_ILi0EEESV_SV_EEEEENS5_IJNS4_10UnderscoreESY_SY_EEEEENS4_23SM90_TMA_LOAD_MULTICASTENS4_14ComposedLayoutINS4_7SwizzleILi1ELi4ELi3EEENS4_18smem_ptr_flag_bitsILi8EEENST_INS5_IJNSA_ILi8EEESH_EEENS5_IJSH_SC_EEEEEEEvNS4_8identityES11_S1B_vS1C_EENS_8epilogue10collective6detail29Sm90TmaWarpSpecializedAdapterINS1F_15DefaultEpilogueISJ_SK_SK_NS1E_6thread17LinearCombinationISJ_Li1EffLNS1J_9ScaleType4KindE0ELNS_15FloatRoundStyleE2ESJ_EENS1_15EpilogueDefaultEEEEEvvEEEEvNT_6ParamsE --------------------------
	.section	.nv.shared._ZN7cutlass13device_kernelINS_4gemm6kernel13GemmUniversalIN4cute5tupleIJiiiiEEENS1_10collective13CollectiveMmaINS1_37MainloopSm90TmaGmmaWarpSpecializedFP8ILi4ENS5_IJNS4_1CILi2EEESB_NSA_ILi1EEEEEENS1_32KernelTmaWarpSpecializedPingpongEEENS5_IJNSA_ILi64EEESG_NSA_ILi32EEEEEENS_12float_e4m3_tENS5_IJlSC_lEEESJ_SK_NS4_8TiledMMAINS4_8MMA_AtomIJNS4_4SM904GMMA30MMA_64x64x32_F32E4M3E4M3_SS_TNILNSO_7ScaleInE1ELSQ_1EEEEEENS4_6LayoutINS5_IJSC_SC_SC_EEENS5_IJNSA_ILi0EEESV_SV_EEEEENS5_IJNS4_10UnderscoreESY_SY_EEEEENS4_23SM90_TMA_LOAD_MULTICASTENS4_14ComposedLayoutINS4_7SwizzleILi1ELi4ELi3EEENS4_18smem_ptr_flag_bitsILi8EEENST_INS5_IJNSA_ILi8EEESH_EEENS5_IJSH_SC_EEEEEEEvNS4_8identityES11_S1B_vS1C_EENS_8epilogue10collective6detail29Sm90TmaWarpSpecializedAdapterINS1F_15DefaultEpilogueISJ_SK_SK_NS1E_6thread17LinearCombinationISJ_Li1EffLNS1J_9ScaleType4KindE0ELNS_15FloatRoundStyleE2ESJ_EENS1_15EpilogueDefaultEEEEEvvEEEEvNT_6ParamsE,"aw",@nobits
	.sectionflags	@""
	.align	16
	.zero		1024


//--------------------- .nv.shared.reserved.0     --------------------------
	.section	.nv.shared.reserved.0,"aw",@nobits
	.weak		__nv_reservedSMEM_offset_0_alias
	.size		__nv_reservedSMEM_offset_0_alias, 0, 0
	.other		__nv_reservedSMEM_offset_0_alias,@"STO_CUDA_RESERVED_SHARED STV_DEFAULT"
__nv_reservedSMEM_offset_0_alias:
	.zero		0


//--------------------- .nv.global                --------------------------
	.section	.nv.global,"aw",@nobits
.nv.global:
	.type		_ZN39_INTERNAL_1d6dde47_4_k_cu_03fcf675_38174cute1_E,@object
	.size		_ZN39_INTERNAL_1d6dde47_4_k_cu_03fcf675_38174cute1_E,(_ZN39_INTERNAL_1d6dde47_4_k_cu_03fcf675_38174cuda3std3__45__cpo6cbeginE - _ZN39_INTERNAL_1d6dde47_4_k_cu_03fcf675_38174cute1_E)
_ZN39_INTERNAL_1d6dde47_4_k_cu_03fcf675_38174cute1_E:
	.zero		1
	.type		_ZN39_INTERNAL_1d6dde47_4_k_cu_03fcf675_38174cuda3std3__45__cpo6cbeginE,@object
	.size		_ZN39_INTERNAL_1d6dde47_4_k_cu_03fcf675_38174cuda3std3__45__cpo6cbeginE,(_ZN39_INTERNAL_1d6dde47_4_k_cu_03fcf675_38174cuda3std3__48in_placeE - _ZN39_INTERNAL_1d6dde47_4_k_cu_03fcf675_38174cuda3std3__45__cpo6cbeginE)
_ZN39_INTERNAL_1d6dde47_4_k_cu_03fcf675_38174cuda3std3__45__cpo6cbeginE:
	.zero		1
	.type		_ZN39_INTERNAL_1d6dde47_4_k_cu_03fcf675_38174cuda3std3__48in_placeE,@object
	.size		_ZN39_INTERNAL_1d6dde47_4_k_cu_03fcf675_38174cuda3std3__48in_placeE,(_ZN39_INTERNAL_1d6dde47_4_k_cu_03fcf675_38174cuda3std6ranges3__45__cpo9iter_moveE - _ZN39_INTERNAL_1d6dde47_4_k_cu_03fcf675_38174cuda3std3__48in_placeE)
_ZN39_INTERNAL_1d6dde47_4_k_cu_03fcf675_38174cuda3std3__48in_placeE:
	.zero		1
	.type		_ZN39_INTERNAL_1d6dde47_4_k_cu_03fcf675_38174cuda3std6ranges3__45__cpo9iter_moveE,@object
	.size		_ZN39_INTERNAL_1d6dde47_4_k_cu_03fcf675_38174cuda3std6ranges3__45__cpo9iter_moveE,(_ZN39_INTERNAL_1d6dde47_4_k_cu_03fcf675_38174cuda3std3__45__cpo5beginE - _ZN39_INTERNAL_1d6dde47_4_k_cu_03fcf675_38174cuda3std6ranges3__45__cpo9iter_moveE)
_ZN39_INTERNAL_1d6dde47_4_k_cu_03fcf675_38174cuda3std6ranges3__45__cpo9iter_moveE:
	.zero		1
	.type		_ZN39_INTERNAL_1d6dde47_4_k_cu_03fcf675_38174cuda3std3__45__cpo5beginE,@object
	.size		_ZN39_INTERNAL_1d6dde47_4_k_cu_03fcf675_38174cuda3std3__45__cpo5beginE,(_ZN39_INTERNAL_1d6dde47_4_k_cu_03fcf675_38174cuda3std3__441_GLOBAL__N__1d6dde47_4_k_cu_03fcf675_38176ignoreE - _ZN39_INTERNAL_1d6dde47_4_k_cu_03fcf675_38174cuda3std3__45__cpo5beginE)
_ZN39_INTERNAL_1d6dde47_4_k_cu_03fcf675_38174cuda3std3__45__cpo5beginE:
	.zero		1
	.type		_ZN39_INTERNAL_1d6dde47_4_k_cu_03fcf675_38174cuda3std3__441_GLOBAL__N__1d6dde47_4_k_cu_03fcf675_38176ignoreE,@object
	.size		_ZN39_INTERNAL_1d6dde47_4_k_cu_03fcf675_38174cuda3std3__441_GLOBAL__N__1d6dde47_4_k_cu_03fcf675_38176ignoreE,(_ZN39_INTERNAL_1d6dde47_4_k_cu_03fcf675_38174cute7productE - _ZN39_INTERNAL_1d6dde47_4_k_cu_03fcf675_38174cuda3std3__441_GLOBAL__N__1d6dde47_4_k_cu_03fcf675_38176ignoreE)
_ZN39_INTERNAL_1d6dde47_4_k_cu_03fcf675_38174cuda3std3__441_GLOBAL__N__1d6dde47_4_k_cu_03fcf675_38176ignoreE:
	.zero		1
	.type		_ZN39_INTERNAL_1d6dde47_4_k_cu_03fcf675_38174cute7productE,@object
	.size		_ZN39_INTERNAL_1d6dde47_4_k_cu_03fcf675_38174cute7productE,(_ZN39_INTERNAL_1d6dde47_4_k_cu_03fcf675_38174cuda3std3__45__cpo3endE - _ZN39_INTERNAL_1d6dde47_4_k_cu_03fcf675_38174cute7productE)
_ZN39_INTERNAL_1d6dde47_4_k_cu_03fcf675_38174cute7productE:
	.zero		1
	.type		_ZN39_INTERNAL_1d6dde47_4_k_cu_03fcf675_38174cuda3std3__45__cpo3endE,@object
	.size		_ZN39_INTERNAL_1d6dde47_4_k_cu_03fcf675_38174cuda3std3__45__cpo3endE,(_ZN39_INTERNAL_1d6dde47_4_k_cu_03fcf675_38174cuda3std3__419piecewise_constructE - _ZN39_INTERNAL_1d6dde47_4_k_cu_03fcf675_38174cuda3std3__45__cpo3endE)
_ZN39_INTERNAL_1d6dde47_4_k_cu_03fcf675_38174cuda3std3__45__cpo3endE:
	.zero		1
	.type		_ZN39_INTERNAL_1d6dde47_4_k_cu_03fcf675_38174cuda3std3__419piecewise_constructE,@object
	.size		_ZN39_INTERNAL_1d6dde47_4_k_cu_03fcf675_38174cuda3std3__419piecewise_constructE,(_ZN39_INTERNAL_1d6dde47_4_k_cu_03fcf675_38174cuda3std3__45__cpo4cendE - _ZN39_INTERNAL_1d6dde47_4_k_cu_03fcf675_38174cuda3std3__419piecewise_constructE)
_ZN39_INTERNAL_1d6dde47_4_k_cu_03fcf675_38174cuda3std3__419piecewise_constructE:
	.zero		1
	.type		_ZN39_INTERNAL_1d6dde47_4_k_cu_03fcf675_38174cuda3std3__45__cpo4cendE,@object
	.size		_ZN39_INTERNAL_1d6dde47_4_k_cu_03fcf675_38174cuda3std3__45__cpo4cendE,(_ZN39_INTERNAL_1d6dde47_4_k_cu_03fcf675_38174cuda3std6ranges3__45__cpo4swapE - _ZN39_INTERNAL_1d6dde47_4_k_cu_03fcf675_38174cuda3std3__45__cpo4cendE)
_ZN39_INTERNAL_1d6dde47_4_k_cu_03fcf675_38174cuda3std3__45__cpo4cendE:
	.zero		1
	.type		_ZN39_INTERNAL_1d6dde47_4_k_cu_03fcf675_38174cuda3std6ranges3__45__cpo4swapE,@object
	.size		_ZN39_INTERNAL_1d6dde47_4_k_cu_03fcf675_38174cuda3std6ranges3__45__cpo4swapE,(.L_7 - _ZN39_INTERNAL_1d6dde47_4_k_cu_03fcf675_38174cuda3std6ranges3__45__cpo4swapE)
_ZN39_INTERNAL_1d6dde47_4_k_cu_03fcf675_38174cuda3std6ranges3__45__cpo4swapE:
	.zero		1
.L_7:


//--------------------- .nv.constant0._ZN7cutlass13device_kernelINS_4gemm6kernel13GemmUniversalIN4cute5tupleIJiiiiEEENS1_10collective13CollectiveMmaINS1_37MainloopSm90TmaGmmaWarpSpecializedFP8ILi4ENS5_IJNS4_1CILi2EEESB_NSA_ILi1EEEEEENS1_32KernelTmaWarpSpecializedPingpongEEENS5_IJNSA_ILi64EEESG_NSA_ILi32EEEEEENS_12float_e4m3_tENS5_IJlSC_lEEESJ_SK_NS4_8TiledMMAINS4_8MMA_AtomIJNS4_4SM904GMMA30MMA_64x64x32_F32E4M3E4M3_SS_TNILNSO_7ScaleInE1ELSQ_1EEEEEENS4_6LayoutINS5_IJSC_SC_SC_EEENS5_IJNSA_ILi0EEESV_SV_EEEEENS5_IJNS4_10UnderscoreESY_SY_EEEEENS4_23SM90_TMA_LOAD_MULTICASTENS4_14ComposedLayoutINS4_7SwizzleILi1ELi4ELi3EEENS4_18smem_ptr_flag_bitsILi8EEENST_INS5_IJNSA_ILi8EEESH_EEENS5_IJSH_SC_EEEEEEEvNS4_8identityES11_S1B_vS1C_EENS_8epilogue10collective6detail29Sm90TmaWarpSpecializedAdapterINS1F_15DefaultEpilogueISJ_SK_SK_NS1E_6thread17LinearCombinationISJ_Li1EffLNS1J_9ScaleType4KindE0ELNS_15FloatRoundStyleE2ESJ_EENS1_15EpilogueDefaultEEEEEvvEEEEvNT_6ParamsE --------------------------
	.section	.nv.constant0._ZN7cutlass13device_kernelINS_4gemm6kernel13GemmUniversalIN4cute5tupleIJiiiiEEENS1_10collective13CollectiveMmaINS1_37MainloopSm90TmaGmmaWarpSpecializedFP8ILi4ENS5_IJNS4_1CILi2EEESB_NSA_ILi1EEEEEENS1_32KernelTmaWarpSpecializedPingpongEEENS5_IJNSA_ILi64EEESG_NSA_ILi32EEEEEENS_12float_e4m3_tENS5_IJlSC_lEEESJ_SK_NS4_8TiledMMAINS4_8MMA_AtomIJNS4_4SM904GMMA30MMA_64x64x32_F32E4M3E4M3_SS_TNILNSO_7ScaleInE1ELSQ_1EEEEEENS4_6LayoutINS5_IJSC_SC_SC_EEENS5_IJNSA_ILi0EEESV_SV_EEEEENS5_IJNS4_10UnderscoreESY_SY_EEEEENS4_23SM90_TMA_LOAD_MULTICASTENS4_14ComposedLayoutINS4_7SwizzleILi1ELi4ELi3EEENS4_18smem_ptr_flag_bitsILi8EEENST_INS5_IJNSA_ILi8EEESH_EEENS5_IJSH_SC_EEEEEEEvNS4_8identityES11_S1B_vS1C_EENS_8epilogue10collective6detail29Sm90TmaWarpSpecializedAdapterINS1F_15DefaultEpilogueISJ_SK_SK_NS1E_6thread17LinearCombinationISJ_Li1EffLNS1J_9ScaleType4KindE0ELNS_15FloatRoundStyleE2ESJ_EENS1_15EpilogueDefaultEEEEEvvEEEEvNT_6ParamsE,"a",@progbits
	.sectionflags	@""
	.align	4
.nv.constant0._ZN7cutlass13device_kernelINS_4gemm6kernel13GemmUniversalIN4cute5tupleIJiiiiEEENS1_10collective13CollectiveMmaINS1_37MainloopSm90TmaGmmaWarpSpecializedFP8ILi4ENS5_IJNS4_1CILi2EEESB_NSA_ILi1EEEEEENS1_32KernelTmaWarpSpecializedPingpongEEENS5_IJNSA_ILi64EEESG_NSA_ILi32EEEEEENS_12float_e4m3_tENS5_IJlSC_lEEESJ_SK_NS4_8TiledMMAINS4_8MMA_AtomIJNS4_4SM904GMMA30MMA_64x64x32_F32E4M3E4M3_SS_TNILNSO_7ScaleInE1ELSQ_1EEEEEENS4_6LayoutINS5_IJSC_SC_SC_EEENS5_IJNSA_ILi0EEESV_SV_EEEEENS5_IJNS4_10UnderscoreESY_SY_EEEEENS4_23SM90_TMA_LOAD_MULTICASTENS4_14ComposedLayoutINS4_7SwizzleILi1ELi4ELi3EEENS4_18smem_ptr_flag_bitsILi8EEENST_INS5_IJNSA_ILi8EEESH_EEENS5_IJSH_SC_EEEEEEEvNS4_8identityES11_S1B_vS1C_EENS_8epilogue10collective6detail29Sm90TmaWarpSpecializedAdapterINS1F_15DefaultEpilogueISJ_SK_SK_NS1E_6thread17LinearCombinationISJ_Li1EffLNS1J_9ScaleType4KindE0ELNS_15FloatRoundStyleE2ESJ_EENS1_15EpilogueDefaultEEEEEvvEEEEvNT_6ParamsE:
	.zero		1664


//--------------------- SYMBOLS --------------------------

	.type		.nv.reservedSmem.offset0,@object
	.size		.nv.reservedSmem.offset0,0x4
